//
// Generated by NVIDIA NVVM Compiler
//
// Compiler Build ID: CL-36424714
// Cuda compilation tools, release 13.0, V13.0.88
// Based on NVVM 20.0.0
//

.version 9.0
.target sm_100
.address_size 64

	// .globl	_Z6kernelPiS_S_S_S_PdS0_S_S_S_S_S_

.visible .entry _Z6kernelPiS_S_S_S_PdS0_S_S_S_S_S_(
	.param .u64 .ptr .align 1 _Z6kernelPiS_S_S_S_PdS0_S_S_S_S_S__param_0,
	.param .u64 .ptr .align 1 _Z6kernelPiS_S_S_S_PdS0_S_S_S_S_S__param_1,
	.param .u64 .ptr .align 1 _Z6kernelPiS_S_S_S_PdS0_S_S_S_S_S__param_2,
	.param .u64 .ptr .align 1 _Z6kernelPiS_S_S_S_PdS0_S_S_S_S_S__param_3,
	.param .u64 .ptr .align 1 _Z6kernelPiS_S_S_S_PdS0_S_S_S_S_S__param_4,
	.param .u64 .ptr .align 1 _Z6kernelPiS_S_S_S_PdS0_S_S_S_S_S__param_5,
	.param .u64 .ptr .align 1 _Z6kernelPiS_S_S_S_PdS0_S_S_S_S_S__param_6,
	.param .u64 .ptr .align 1 _Z6kernelPiS_S_S_S_PdS0_S_S_S_S_S__param_7,
	.param .u64 .ptr .align 1 _Z6kernelPiS_S_S_S_PdS0_S_S_S_S_S__param_8,
	.param .u64 .ptr .align 1 _Z6kernelPiS_S_S_S_PdS0_S_S_S_S_S__param_9,
	.param .u64 .ptr .align 1 _Z6kernelPiS_S_S_S_PdS0_S_S_S_S_S__param_10,
	.param .u64 .ptr .align 1 _Z6kernelPiS_S_S_S_PdS0_S_S_S_S_S__param_11
)
{
	.reg .pred 	%p<4>;
	.reg .b32 	%r<17>;
	.reg .b64 	%rd<45>;
	.reg .b64 	%fd<6>;

	ld.param.u64 	%rd11, [_Z6kernelPiS_S_S_S_PdS0_S_S_S_S_S__param_0];
	ld.param.u64 	%rd12, [_Z6kernelPiS_S_S_S_PdS0_S_S_S_S_S__param_1];
	ld.param.u64 	%rd1, [_Z6kernelPiS_S_S_S_PdS0_S_S_S_S_S__param_2];
	ld.param.u64 	%rd2, [_Z6kernelPiS_S_S_S_PdS0_S_S_S_S_S__param_3];
	ld.param.u64 	%rd3, [_Z6kernelPiS_S_S_S_PdS0_S_S_S_S_S__param_4];
	ld.param.u64 	%rd4, [_Z6kernelPiS_S_S_S_PdS0_S_S_S_S_S__param_5];
	ld.param.u64 	%rd5, [_Z6kernelPiS_S_S_S_PdS0_S_S_S_S_S__param_6];
	ld.param.u64 	%rd6, [_Z6kernelPiS_S_S_S_PdS0_S_S_S_S_S__param_7];
	ld.param.u64 	%rd7, [_Z6kernelPiS_S_S_S_PdS0_S_S_S_S_S__param_8];
	ld.param.u64 	%rd8, [_Z6kernelPiS_S_S_S_PdS0_S_S_S_S_S__param_9];
	ld.param.u64 	%rd9, [_Z6kernelPiS_S_S_S_PdS0_S_S_S_S_S__param_10];
	ld.param.u64 	%rd10, [_Z6kernelPiS_S_S_S_PdS0_S_S_S_S_S__param_11];
	cvta.to.global.u64 	%rd13, %rd12;
	cvta.to.global.u64 	%rd14, %rd11;
	mov.u32 	%r6, %ctaid.x;
	ld.global.u32 	%r7, [%rd14];
	add.s32 	%r1, %r7, %r6;
	ld.global.u32 	%r8, [%rd13];
	setp.ge.s32 	%p1, %r1, %r8;
	@%p1 bra 	$L__BB0_4;
	cvta.to.global.u64 	%rd15, %rd8;
	cvta.to.global.u64 	%rd16, %rd1;
	mul.wide.s32 	%rd17, %r1, 4;
	add.s64 	%rd18, %rd15, %rd17;
	ld.global.u32 	%r2, [%rd18];
	mul.wide.s32 	%rd19, %r2, 4;
	add.s64 	%rd20, %rd16, %rd19;
	ld.global.u32 	%r9, [%rd20];
	mov.u32 	%r3, %tid.x;
	setp.ge.s32 	%p2, %r3, %r9;
	@%p2 bra 	$L__BB0_4;
	cvta.to.global.u64 	%rd21, %rd9;
	add.s64 	%rd23, %rd21, %rd19;
	ld.global.u32 	%r10, [%rd23];
	add.s32 	%r11, %r10, %r3;
	cvta.to.global.u64 	%rd24, %rd2;
	mul.wide.s32 	%rd25, %r11, 4;
	add.s64 	%rd26, %rd24, %rd25;
	ld.global.u32 	%r4, [%rd26];
	mov.u32 	%r5, %tid.y;
	cvta.to.global.u64 	%rd27, %rd3;
	mul.wide.s32 	%rd28, %r4, 4;
	add.s64 	%rd29, %rd27, %rd28;
	ld.global.u32 	%r12, [%rd29];
	setp.ge.s32 	%p3, %r5, %r12;
	@%p3 bra 	$L__BB0_4;
	cvta.to.global.u64 	%rd30, %rd4;
	mul.wide.s32 	%rd31, %r4, 8;
	add.s64 	%rd32, %rd30, %rd31;
	cvta.to.global.u64 	%rd33, %rd10;
	add.s64 	%rd35, %rd33, %rd28;
	ld.global.u32 	%r13, [%rd35];
	add.s32 	%r14, %r13, %r5;
	cvta.to.global.u64 	%rd36, %rd6;
	mul.wide.s32 	%rd37, %r14, 4;
	add.s64 	%rd38, %rd36, %rd37;
	ld.global.u32 	%r15, [%rd38];
	cvta.to.global.u64 	%rd39, %rd5;
	mul.wide.s32 	%rd40, %r15, 8;
	add.s64 	%rd41, %rd39, %rd40;
	ld.global.f64 	%fd1, [%rd41];
	mul.f64 	%fd2, %fd1, 0d3FEB333333333333;
	cvta.to.global.u64 	%rd42, %rd7;
	mul.wide.s32 	%rd43, %r15, 4;
	add.s64 	%rd44, %rd42, %rd43;
	ld.global.u32 	%r16, [%rd44];
	cvt.rn.f64.s32 	%fd3, %r16;
	div.rn.f64 	%fd4, %fd2, %fd3;
	atom.global.add.f64 	%fd5, [%rd32], %fd4;
$L__BB0_4:
	ret;

}
	// .globl	_Z7kernel1PiS_S_S_S_PdS0_S_S_
.visible .entry _Z7kernel1PiS_S_S_S_PdS0_S_S_(
	.param .u64 .ptr .align 1 _Z7kernel1PiS_S_S_S_PdS0_S_S__param_0,
	.param .u64 .ptr .align 1 _Z7kernel1PiS_S_S_S_PdS0_S_S__param_1,
	.param .u64 .ptr .align 1 _Z7kernel1PiS_S_S_S_PdS0_S_S__param_2,
	.param .u64 .ptr .align 1 _Z7kernel1PiS_S_S_S_PdS0_S_S__param_3,
	.param .u64 .ptr .align 1 _Z7kernel1PiS_S_S_S_PdS0_S_S__param_4,
	.param .u64 .ptr .align 1 _Z7kernel1PiS_S_S_S_PdS0_S_S__param_5,
	.param .u64 .ptr .align 1 _Z7kernel1PiS_S_S_S_PdS0_S_S__param_6,
	.param .u64 .ptr .align 1 _Z7kernel1PiS_S_S_S_PdS0_S_S__param_7,
	.param .u64 .ptr .align 1 _Z7kernel1PiS_S_S_S_PdS0_S_S__param_8
)
{
	.reg .pred 	%p<3>;
	.reg .b32 	%r<10>;
	.reg .b64 	%rd<30>;
	.reg .b64 	%fd<5>;

	ld.param.u64 	%rd8, [_Z7kernel1PiS_S_S_S_PdS0_S_S__param_0];
	ld.param.u64 	%rd1, [_Z7kernel1PiS_S_S_S_PdS0_S_S__param_1];
	ld.param.u64 	%rd2, [_Z7kernel1PiS_S_S_S_PdS0_S_S__param_3];
	ld.param.u64 	%rd3, [_Z7kernel1PiS_S_S_S_PdS0_S_S__param_4];
	ld.param.u64 	%rd4, [_Z7kernel1PiS_S_S_S_PdS0_S_S__param_5];
	ld.param.u64 	%rd5, [_Z7kernel1PiS_S_S_S_PdS0_S_S__param_6];
	ld.param.u64 	%rd6, [_Z7kernel1PiS_S_S_S_PdS0_S_S__param_7];
	ld.param.u64 	%rd7, [_Z7kernel1PiS_S_S_S_PdS0_S_S__param_8];
	cvta.to.global.u64 	%rd9, %rd8;
	mov.u32 	%r1, %ctaid.x;
	ld.global.u32 	%r3, [%rd9];
	setp.ge.s32 	%p1, %r1, %r3;
	@%p1 bra 	$L__BB1_3;
	cvta.to.global.u64 	%rd10, %rd1;
	mul.wide.u32 	%rd11, %r1, 4;
	add.s64 	%rd12, %rd10, %rd11;
	ld.global.u32 	%r4, [%rd12];
	mov.u32 	%r2, %tid.x;
	setp.ge.s32 	%p2, %r2, %r4;
	@%p2 bra 	$L__BB1_3;
	cvta.to.global.u64 	%rd13, %rd3;
	add.s64 	%rd15, %rd13, %rd11;
	ld.global.u32 	%r5, [%rd15];
	add.s32 	%r6, %r5, %r2;
	cvta.to.global.u64 	%rd16, %rd2;
	mul.wide.s32 	%rd17, %r6, 4;
	add.s64 	%rd18, %rd16, %rd17;
	ld.global.u32 	%r7, [%rd18];
	cvta.to.global.u64 	%rd19, %rd4;
	mul.wide.u32 	%rd20, %r1, 8;
	add.s64 	%rd21, %rd19, %rd20;
	cvta.to.global.u64 	%rd22, %rd7;
	mul.wide.s32 	%rd23, %r7, 4;
	add.s64 	%rd24, %rd22, %rd23;
	ld.global.u32 	%r8, [%rd24];
	cvta.to.global.u64 	%rd25, %rd5;
	mul.wide.s32 	%rd26, %r8, 8;
	add.s64 	%rd27, %rd25, %rd26;
	ld.global.f64 	%fd1, [%rd27];
	cvta.to.global.u64 	%rd28, %rd6;
	add.s64 	%rd29, %rd28, %rd23;
	ld.global.u32 	%r9, [%rd29];
	cvt.rn.f64.s32 	%fd2, %r9;
	div.rn.f64 	%fd3, %fd1, %fd2;
	atom.global.add.f64 	%fd4, [%rd21], %fd3;
$L__BB1_3:
	ret;

}
	// .globl	_Z7kernel2PiS_S_S_S_PdS0_S_S_S_
.visible .entry _Z7kernel2PiS_S_S_S_PdS0_S_S_S_(
	.param .u64 .ptr .align 1 _Z7kernel2PiS_S_S_S_PdS0_S_S_S__param_0,
	.param .u64 .ptr .align 1 _Z7kernel2PiS_S_S_S_PdS0_S_S_S__param_1,
	.param .u64 .ptr .align 1 _Z7kernel2PiS_S_S_S_PdS0_S_S_S__param_2,
	.param .u64 .ptr .align 1 _Z7kernel2PiS_S_S_S_PdS0_S_S_S__param_3,
	.param .u64 .ptr .align 1 _Z7kernel2PiS_S_S_S_PdS0_S_S_S__param_4,
	.param .u64 .ptr .align 1 _Z7kernel2PiS_S_S_S_PdS0_S_S_S__param_5,
	.param .u64 .ptr .align 1 _Z7kernel2PiS_S_S_S_PdS0_S_S_S__param_6,
	.param .u64 .ptr .align 1 _Z7kernel2PiS_S_S_S_PdS0_S_S_S__param_7,
	.param .u64 .ptr .align 1 _Z7kernel2PiS_S_S_S_PdS0_S_S_S__param_8,
	.param .u64 .ptr .align 1 _Z7kernel2PiS_S_S_S_PdS0_S_S_S__param_9
)
{
	.reg .pred 	%p<4>;
	.reg .b32 	%r<11>;
	.reg .b64 	%rd<34>;
	.reg .b64 	%fd<5>;

	ld.param.u64 	%rd9, [_Z7kernel2PiS_S_S_S_PdS0_S_S_S__param_0];
	ld.param.u64 	%rd1, [_Z7kernel2PiS_S_S_S_PdS0_S_S_S__param_1];
	ld.param.u64 	%rd2, [_Z7kernel2PiS_S_S_S_PdS0_S_S_S__param_3];
	ld.param.u64 	%rd3, [_Z7kernel2PiS_S_S_S_PdS0_S_S_S__param_4];
	ld.param.u64 	%rd4, [_Z7kernel2PiS_S_S_S_PdS0_S_S_S__param_5];
	ld.param.u64 	%rd5, [_Z7kernel2PiS_S_S_S_PdS0_S_S_S__param_6];
	ld.param.u64 	%rd6, [_Z7kernel2PiS_S_S_S_PdS0_S_S_S__param_7];
	ld.param.u64 	%rd7, [_Z7kernel2PiS_S_S_S_PdS0_S_S_S__param_8];
	ld.param.u64 	%rd8, [_Z7kernel2PiS_S_S_S_PdS0_S_S_S__param_9];
	cvta.to.global.u64 	%rd10, %rd9;
	mov.u32 	%r1, %ctaid.x;
	ld.global.u32 	%r3, [%rd10];
	setp.ge.s32 	%p1, %r1, %r3;
	@%p1 bra 	$L__BB2_4;
	cvta.to.global.u64 	%rd11, %rd8;
	mul.wide.u32 	%rd12, %r1, 4;
	add.s64 	%rd13, %rd11, %rd12;
	ld.global.u32 	%r4, [%rd13];
	setp.ne.s32 	%p2, %r4, 0;
	@%p2 bra 	$L__BB2_4;
	cvta.to.global.u64 	%rd14, %rd1;
	add.s64 	%rd16, %rd14, %rd12;
	ld.global.u32 	%r5, [%rd16];
	mov.u32 	%r2, %tid.x;
	setp.ge.s32 	%p3, %r2, %r5;
	@%p3 bra 	$L__BB2_4;
	cvta.to.global.u64 	%rd17, %rd3;
	add.s64 	%rd19, %rd17, %rd12;
	ld.global.u32 	%r6, [%rd19];
	add.s32 	%r7, %r6, %r2;
	cvta.to.global.u64 	%rd20, %rd2;
	mul.wide.s32 	%rd21, %r7, 4;
	add.s64 	%rd22, %rd20, %rd21;
	ld.global.u32 	%r8, [%rd22];
	cvta.to.global.u64 	%rd23, %rd4;
	mul.wide.u32 	%rd24, %r1, 8;
	add.s64 	%rd25, %rd23, %rd24;
	cvta.to.global.u64 	%rd26, %rd7;
	mul.wide.s32 	%rd27, %r8, 4;
	add.s64 	%rd28, %rd26, %rd27;
	ld.global.u32 	%r9, [%rd28];
	cvta.to.global.u64 	%rd29, %rd5;
	mul.wide.s32 	%rd30, %r9, 8;
	add.s64 	%rd31, %rd29, %rd30;
	ld.global.f64 	%fd1, [%rd31];
	cvta.to.global.u64 	%rd32, %rd6;
	add.s64 	%rd33, %rd32, %rd27;
	ld.global.u32 	%r10, [%rd33];
	cvt.rn.f64.s32 	%fd2, %r10;
	div.rn.f64 	%fd3, %fd1, %fd2;
	atom.global.add.f64 	%fd4, [%rd25], %fd3;
$L__BB2_4:
	ret;

}
	// .globl	_Z7kernel3PiS_S_S_S_PdS0_S_
.visible .entry _Z7kernel3PiS_S_S_S_PdS0_S_(
	.param .u64 .ptr .align 1 _Z7kernel3PiS_S_S_S_PdS0_S__param_0,
	.param .u64 .ptr .align 1 _Z7kernel3PiS_S_S_S_PdS0_S__param_1,
	.param .u64 .ptr .align 1 _Z7kernel3PiS_S_S_S_PdS0_S__param_2,
	.param .u64 .ptr .align 1 _Z7kernel3PiS_S_S_S_PdS0_S__param_3,
	.param .u64 .ptr .align 1 _Z7kernel3PiS_S_S_S_PdS0_S__param_4,
	.param .u64 .ptr .align 1 _Z7kernel3PiS_S_S_S_PdS0_S__param_5,
	.param .u64 .ptr .align 1 _Z7kernel3PiS_S_S_S_PdS0_S__param_6,
	.param .u64 .ptr .align 1 _Z7kernel3PiS_S_S_S_PdS0_S__param_7
)
{
	.reg .pred 	%p<3>;
	.reg .b32 	%r<9>;
	.reg .b64 	%rd<27>;
	.reg .b64 	%fd<5>;

	ld.param.u64 	%rd7, [_Z7kernel3PiS_S_S_S_PdS0_S__param_0];
	ld.param.u64 	%rd1, [_Z7kernel3PiS_S_S_S_PdS0_S__param_1];
	ld.param.u64 	%rd2, [_Z7kernel3PiS_S_S_S_PdS0_S__param_3];
	ld.param.u64 	%rd3, [_Z7kernel3PiS_S_S_S_PdS0_S__param_4];
	ld.param.u64 	%rd4, [_Z7kernel3PiS_S_S_S_PdS0_S__param_5];
	ld.param.u64 	%rd5, [_Z7kernel3PiS_S_S_S_PdS0_S__param_6];
	ld.param.u64 	%rd6, [_Z7kernel3PiS_S_S_S_PdS0_S__param_7];
	cvta.to.global.u64 	%rd8, %rd7;
	mov.u32 	%r1, %ctaid.x;
	ld.global.u32 	%r3, [%rd8];
	setp.ge.s32 	%p1, %r1, %r3;
	@%p1 bra 	$L__BB3_3;
	cvta.to.global.u64 	%rd9, %rd1;
	mul.wide.u32 	%rd10, %r1, 4;
	add.s64 	%rd11, %rd9, %rd10;
	ld.global.u32 	%r4, [%rd11];
	mov.u32 	%r2, %tid.x;
	setp.ge.s32 	%p2, %r2, %r4;
	@%p2 bra 	$L__BB3_3;
	cvta.to.global.u64 	%rd12, %rd3;
	add.s64 	%rd14, %rd12, %rd10;
	ld.global.u32 	%r5, [%rd14];
	add.s32 	%r6, %r5, %r2;
	cvta.to.global.u64 	%rd15, %rd2;
	mul.wide.s32 	%rd16, %r6, 4;
	add.s64 	%rd17, %rd15, %rd16;
	ld.global.u32 	%r7, [%rd17];
	cvta.to.global.u64 	%rd18, %rd4;
	mul.wide.u32 	%rd19, %r1, 8;
	add.s64 	%rd20, %rd18, %rd19;
	cvta.to.global.u64 	%rd21, %rd5;
	mul.wide.s32 	%rd22, %r7, 8;
	add.s64 	%rd23, %rd21, %rd22;
	ld.global.f64 	%fd1, [%rd23];
	cvta.to.global.u64 	%rd24, %rd6;
	mul.wide.s32 	%rd25, %r7, 4;
	add.s64 	%rd26, %rd24, %rd25;
	ld.global.u32 	%r8, [%rd26];
	cvt.rn.f64.s32 	%fd2, %r8;
	div.rn.f64 	%fd3, %fd1, %fd2;
	atom.global.add.f64 	%fd4, [%rd20], %fd3;
$L__BB3_3:
	ret;

}
	// .globl	_Z7kernel4PiS_S_S_S_PdS0_S_S_
.visible .entry _Z7kernel4PiS_S_S_S_PdS0_S_S_(
	.param .u64 .ptr .align 1 _Z7kernel4PiS_S_S_S_PdS0_S_S__param_0,
	.param .u64 .ptr .align 1 _Z7kernel4PiS_S_S_S_PdS0_S_S__param_1,
	.param .u64 .ptr .align 1 _Z7kernel4PiS_S_S_S_PdS0_S_S__param_2,
	.param .u64 .ptr .align 1 _Z7kernel4PiS_S_S_S_PdS0_S_S__param_3,
	.param .u64 .ptr .align 1 _Z7kernel4PiS_S_S_S_PdS0_S_S__param_4,
	.param .u64 .ptr .align 1 _Z7kernel4PiS_S_S_S_PdS0_S_S__param_5,
	.param .u64 .ptr .align 1 _Z7kernel4PiS_S_S_S_PdS0_S_S__param_6,
	.param .u64 .ptr .align 1 _Z7kernel4PiS_S_S_S_PdS0_S_S__param_7,
	.param .u64 .ptr .align 1 _Z7kernel4PiS_S_S_S_PdS0_S_S__param_8
)
{
	.reg .pred 	%p<4>;
	.reg .b32 	%r<10>;
	.reg .b64 	%rd<31>;
	.reg .b64 	%fd<5>;

	ld.param.u64 	%rd8, [_Z7kernel4PiS_S_S_S_PdS0_S_S__param_0];
	ld.param.u64 	%rd1, [_Z7kernel4PiS_S_S_S_PdS0_S_S__param_1];
	ld.param.u64 	%rd2, [_Z7kernel4PiS_S_S_S_PdS0_S_S__param_3];
	ld.param.u64 	%rd3, [_Z7kernel4PiS_S_S_S_PdS0_S_S__param_4];
	ld.param.u64 	%rd4, [_Z7kernel4PiS_S_S_S_PdS0_S_S__param_5];
	ld.param.u64 	%rd5, [_Z7kernel4PiS_S_S_S_PdS0_S_S__param_6];
	ld.param.u64 	%rd6, [_Z7kernel4PiS_S_S_S_PdS0_S_S__param_7];
	ld.param.u64 	%rd7, [_Z7kernel4PiS_S_S_S_PdS0_S_S__param_8];
	cvta.to.global.u64 	%rd9, %rd8;
	mov.u32 	%r1, %ctaid.x;
	ld.global.u32 	%r3, [%rd9];
	setp.ge.s32 	%p1, %r1, %r3;
	@%p1 bra 	$L__BB4_4;
	cvta.to.global.u64 	%rd10, %rd7;
	mul.wide.u32 	%rd11, %r1, 4;
	add.s64 	%rd12, %rd10, %rd11;
	ld.global.u32 	%r4, [%rd12];
	setp.ne.s32 	%p2, %r4, 0;
	@%p2 bra 	$L__BB4_4;
	cvta.to.global.u64 	%rd13, %rd1;
	add.s64 	%rd15, %rd13, %rd11;
	ld.global.u32 	%r5, [%rd15];
	mov.u32 	%r2, %tid.x;
	setp.ge.s32 	%p3, %r2, %r5;
	@%p3 bra 	$L__BB4_4;
	cvta.to.global.u64 	%rd16, %rd3;
	add.s64 	%rd18, %rd16, %rd11;
	ld.global.u32 	%r6, [%rd18];
	add.s32 	%r7, %r6, %r2;
	cvta.to.global.u64 	%rd19, %rd2;
	mul.wide.s32 	%rd20, %r7, 4;
	add.s64 	%rd21, %rd19, %rd20;
	ld.global.u32 	%r8, [%rd21];
	cvta.to.global.u64 	%rd22, %rd4;
	mul.wide.u32 	%rd23, %r1, 8;
	add.s64 	%rd24, %rd22, %rd23;
	cvta.to.global.u64 	%rd25, %rd5;
	mul.wide.s32 	%rd26, %r8, 8;
	add.s64 	%rd27, %rd25, %rd26;
	ld.global.f64 	%fd1, [%rd27];
	cvta.to.global.u64 	%rd28, %rd6;
	mul.wide.s32 	%rd29, %r8, 4;
	add.s64 	%rd30, %rd28, %rd29;
	ld.global.u32 	%r9, [%rd30];
	cvt.rn.f64.s32 	%fd2, %r9;
	div.rn.f64 	%fd3, %fd1, %fd2;
	atom.global.add.f64 	%fd4, [%rd24], %fd3;
$L__BB4_4:
	ret;

}


// ===== COMPILED SASS (sm_100) =====

	.target	sm_100

	.elftype	@"ET_EXEC"


//--------------------- .note.nv.tkinfo           --------------------------
	.section	.note.nv.tkinfo,"",@"SHT_NOTE"
	.sectionflags	@"SHF_NOTE_NV_TKINFO"
	.tkinfo
        /*0018*/ 	.word	0x00000002
        /*0030*/ 	.string	""
        /*0030*/ 	.string	"ptxas"
        /*0030*/ 	.string	"Cuda compilation tools, release 13.0, V13.0.88"
        /*0030*/ 	.string	"Build cuda_13.0.r13.0/compiler.36424714_0"
        /*0030*/ 	.string	"-arch sm_100 -m 64 "



//--------------------- .note.nv.cuinfo           --------------------------
	.section	.note.nv.cuinfo,"",@"SHT_NOTE"
	.sectionflags	@"SHF_NOTE_NV_CUINFO"
        /*0018*/ 	.short	0x0002
        /*001a*/ 	.short	0x0064
        /*001c*/ 	.short	0x0082
	.zero		2


//--------------------- .nv.info                  --------------------------
	.section	.nv.info,"",@"SHT_CUDA_INFO"
	.align	4


	//----- nvinfo : EIATTR_REGCOUNT
	.align		4
        /*0000*/ 	.byte	0x04, 0x2f
        /*0002*/ 	.short	(.L_1 - .L_0)
	.align		4
.L_0:
        /*0004*/ 	.word	index@(_Z6kernelPiS_S_S_S_PdS0_S_S_S_S_S_)
        /*0008*/ 	.word	0x0000001a


	//----- nvinfo : EIATTR_FRAME_SIZE
	.align		4
.L_1:
        /*000c*/ 	.byte	0x04, 0x11
        /*000e*/ 	.short	(.L_3 - .L_2)
	.align		4
.L_2:
        /*0010*/ 	.word	index@($__internal_4_$__cuda_sm20_div_rn_f64_full)
        /*0014*/ 	.word	0x00000000


	//----- nvinfo : EIATTR_FRAME_SIZE
	.align		4
.L_3:
        /*0018*/ 	.byte	0x04, 0x11
        /*001a*/ 	.short	(.L_5 - .L_4)
	.align		4
.L_4:
        /*001c*/ 	.word	index@(_Z6kernelPiS_S_S_S_PdS0_S_S_S_S_S_)
        /*0020*/ 	.word	0x00000000


	//----- nvinfo : EIATTR_REGCOUNT
	.align		4
.L_5:
        /*0024*/ 	.byte	0x04, 0x2f
        /*0026*/ 	.short	(.L_7 - .L_6)
	.align		4
.L_6:
        /*0028*/ 	.word	index@(_Z7kernel1PiS_S_S_S_PdS0_S_S_)
        /*002c*/ 	.word	0x0000001a


	//----- nvinfo : EIATTR_FRAME_SIZE
	.align		4
.L_7:
        /*0030*/ 	.byte	0x04, 0x11
        /*0032*/ 	.short	(.L_9 - .L_8)
	.align		4
.L_8:
        /*0034*/ 	.word	index@($__internal_3_$__cuda_sm20_div_rn_f64_full)
        /*0038*/ 	.word	0x00000000


	//----- nvinfo : EIATTR_FRAME_SIZE
	.align		4
.L_9:
        /*003c*/ 	.byte	0x04, 0x11
        /*003e*/ 	.short	(.L_11 - .L_10)
	.align		4
.L_10:
        /*0040*/ 	.word	index@(_Z7kernel1PiS_S_S_S_PdS0_S_S_)
        /*0044*/ 	.word	0x00000000


	//----- nvinfo : EIATTR_REGCOUNT
	.align		4
.L_11:
        /*0048*/ 	.byte	0x04, 0x2f
        /*004a*/ 	.short	(.L_13 - .L_12)
	.align		4
.L_12:
        /*004c*/ 	.word	index@(_Z7kernel2PiS_S_S_S_PdS0_S_S_S_)
        /*0050*/ 	.word	0x0000001a


	//----- nvinfo : EIATTR_FRAME_SIZE
	.align		4
.L_13:
        /*0054*/ 	.byte	0x04, 0x11
        /*0056*/ 	.short	(.L_15 - .L_14)
	.align		4
.L_14:
        /*0058*/ 	.word	index@($__internal_2_$__cuda_sm20_div_rn_f64_full)
        /*005c*/ 	.word	0x00000000


	//----- nvinfo : EIATTR_FRAME_SIZE
	.align		4
.L_15:
        /*0060*/ 	.byte	0x04, 0x11
        /*0062*/ 	.short	(.L_17 - .L_16)
	.align		4
.L_16:
        /*0064*/ 	.word	index@(_Z7kernel2PiS_S_S_S_PdS0_S_S_S_)
        /*0068*/ 	.word	0x00000000


	//----- nvinfo : EIATTR_REGCOUNT
	.align		4
.L_17:
        /*006c*/ 	.byte	0x04, 0x2f
        /*006e*/ 	.short	(.L_19 - .L_18)
	.align		4
.L_18:
        /*0070*/ 	.word	index@(_Z7kernel3PiS_S_S_S_PdS0_S_)
        /*0074*/ 	.word	0x0000001a


	//----- nvinfo : EIATTR_FRAME_SIZE
	.align		4
.L_19:
        /*0078*/ 	.byte	0x04, 0x11
        /*007a*/ 	.short	(.L_21 - .L_20)
	.align		4
.L_20:
        /*007c*/ 	.word	index@($__internal_1_$__cuda_sm20_div_rn_f64_full)
        /*0080*/ 	.word	0x00000000


	//----- nvinfo : EIATTR_FRAME_SIZE
	.align		4
.L_21:
        /*0084*/ 	.byte	0x04, 0x11
        /*0086*/ 	.short	(.L_23 - .L_22)
	.align		4
.L_22:
        /*0088*/ 	.word	index@(_Z7kernel3PiS_S_S_S_PdS0_S_)
        /*008c*/ 	.word	0x00000000


	//----- nvinfo : EIATTR_REGCOUNT
	.align		4
.L_23:
        /*0090*/ 	.byte	0x04, 0x2f
        /*0092*/ 	.short	(.L_25 - .L_24)
	.align		4
.L_24:
        /*0094*/ 	.word	index@(_Z7kernel4PiS_S_S_S_PdS0_S_S_)
        /*0098*/ 	.word	0x0000001a


	//----- nvinfo : EIATTR_FRAME_SIZE
	.align		4
.L_25:
        /*009c*/ 	.byte	0x04, 0x11
        /*009e*/ 	.short	(.L_27 - .L_26)
	.align		4
.L_26:
        /*00a0*/ 	.word	index@($__internal_0_$__cuda_sm20_div_rn_f64_full)
        /*00a4*/ 	.word	0x00000000


	//----- nvinfo : EIATTR_FRAME_SIZE
	.align		4
.L_27:
        /*00a8*/ 	.byte	0x04, 0x11
        /*00aa*/ 	.short	(.L_29 - .L_28)
	.align		4
.L_28:
        /*00ac*/ 	.word	index@(_Z7kernel4PiS_S_S_S_PdS0_S_S_)
        /*00b0*/ 	.word	0x00000000


	//----- nvinfo : EIATTR_MIN_STACK_SIZE
	.align		4
.L_29:
        /*00b4*/ 	.byte	0x04, 0x12
        /*00b6*/ 	.short	(.L_31 - .L_30)
	.align		4
.L_30:
        /*00b8*/ 	.word	index@(_Z7kernel4PiS_S_S_S_PdS0_S_S_)
        /*00bc*/ 	.word	0x00000000


	//----- nvinfo : EIATTR_MIN_STACK_SIZE
	.align		4
.L_31:
        /*00c0*/ 	.byte	0x04, 0x12
        /*00c2*/ 	.short	(.L_33 - .L_32)
	.align		4
.L_32:
        /*00c4*/ 	.word	index@(_Z7kernel3PiS_S_S_S_PdS0_S_)
        /*00c8*/ 	.word	0x00000000


	//----- nvinfo : EIATTR_MIN_STACK_SIZE
	.align		4
.L_33:
        /*00cc*/ 	.byte	0x04, 0x12
        /*00ce*/ 	.short	(.L_35 - .L_34)
	.align		4
.L_34:
        /*00d0*/ 	.word	index@(_Z7kernel2PiS_S_S_S_PdS0_S_S_S_)
        /*00d4*/ 	.word	0x00000000


	//----- nvinfo : EIATTR_MIN_STACK_SIZE
	.align		4
.L_35:
        /*00d8*/ 	.byte	0x04, 0x12
        /*00da*/ 	.short	(.L_37 - .L_36)
	.align		4
.L_36:
        /*00dc*/ 	.word	index@(_Z7kernel1PiS_S_S_S_PdS0_S_S_)
        /*00e0*/ 	.word	0x00000000


	//----- nvinfo : EIATTR_MIN_STACK_SIZE
	.align		4
.L_37:
        /*00e4*/ 	.byte	0x04, 0x12
        /*00e6*/ 	.short	(.L_39 - .L_38)
	.align		4
.L_38:
        /*00e8*/ 	.word	index@(_Z6kernelPiS_S_S_S_PdS0_S_S_S_S_S_)
        /*00ec*/ 	.word	0x00000000
.L_39:


//--------------------- .nv.compat                --------------------------
	.section	.nv.compat,"",@"SHT_CUDA_COMPAT_INFO"
	.align	4
        /*0000*/ 	.byte	0x02, 0x09, 0x00, 0x00, 0x02, 0x02, 0x01, 0x00, 0x02, 0x05, 0x05, 0x00, 0x03, 0x07, 0x01, 0x01
        /*0010*/ 	.byte	0x02, 0x03, 0x00, 0x00, 0x02, 0x06, 0x01, 0x00, 0x04, 0x0b, 0x08, 0x00, 0x01, 0x00, 0x00, 0x00
        /*0020*/ 	.byte	0x00, 0x00, 0x00, 0x00


//--------------------- .nv.info._Z7kernel4PiS_S_S_S_PdS0_S_S_ --------------------------
	.section	.nv.info._Z7kernel4PiS_S_S_S_PdS0_S_S_,"",@"SHT_CUDA_INFO"
	.sectionflags	@""
	.align	4


	//----- nvinfo : EIATTR_CUDA_API_VERSION
	.align		4
        /*0000*/ 	.byte	0x04, 0x37
        /*0002*/ 	.short	(.L_41 - .L_40)
.L_40:
        /*0004*/ 	.word	0x00000082


	//----- nvinfo : EIATTR_KPARAM_INFO
	.align		4
.L_41:
        /*0008*/ 	.byte	0x04, 0x17
        /*000a*/ 	.short	(.L_43 - .L_42)
.L_42:
        /*000c*/ 	.word	0x00000000
        /*0010*/ 	.short	0x0008
        /*0012*/ 	.short	0x0040
        /*0014*/ 	.byte	0x00, 0xf5, 0x21, 0x00


	//----- nvinfo : EIATTR_KPARAM_INFO
	.align		4
.L_43:
        /*0018*/ 	.byte	0x04, 0x17
        /*001a*/ 	.short	(.L_45 - .L_44)
.L_44:
        /*001c*/ 	.word	0x00000000
        /*0020*/ 	.short	0x0007
        /*0022*/ 	.short	0x0038
        /*0024*/ 	.byte	0x00, 0xf5, 0x21, 0x00


	//----- nvinfo : EIATTR_KPARAM_INFO
	.align		4
.L_45:
        /*0028*/ 	.byte	0x04, 0x17
        /*002a*/ 	.short	(.L_47 - .L_46)
.L_46:
        /*002c*/ 	.word	0x00000000
        /*0030*/ 	.short	0x0006
        /*0032*/ 	.short	0x0030
        /*0034*/ 	.byte	0x00, 0xf5, 0x21, 0x00


	//----- nvinfo : EIATTR_KPARAM_INFO
	.align		4
.L_47:
        /*0038*/ 	.byte	0x04, 0x17
        /*003a*/ 	.short	(.L_49 - .L_48)
.L_48:
        /*003c*/ 	.word	0x00000000
        /*0040*/ 	.short	0x0005
        /*0042*/ 	.short	0x0028
        /*0044*/ 	.byte	0x00, 0xf5, 0x21, 0x00


	//----- nvinfo : EIATTR_KPARAM_INFO
	.align		4
.L_49:
        /*0048*/ 	.byte	0x04, 0x17
        /*004a*/ 	.short	(.L_51 - .L_50)
.L_50:
        /*004c*/ 	.word	0x00000000
        /*0050*/ 	.short	0x0004
        /*0052*/ 	.short	0x0020
        /*0054*/ 	.byte	0x00, 0xf5, 0x21, 0x00


	//----- nvinfo : EIATTR_KPARAM_INFO
	.align		4
.L_51:
        /*0058*/ 	.byte	0x04, 0x17
        /*005a*/ 	.short	(.L_53 - .L_52)
.L_52:
        /*005c*/ 	.word	0x00000000
        /*0060*/ 	.short	0x0003
        /*0062*/ 	.short	0x0018
        /*0064*/ 	.byte	0x00, 0xf5, 0x21, 0x00


	//----- nvinfo : EIATTR_KPARAM_INFO
	.align		4
.L_53:
        /*0068*/ 	.byte	0x04, 0x17
        /*006a*/ 	.short	(.L_55 - .L_54)
.L_54:
        /*006c*/ 	.word	0x00000000
        /*0070*/ 	.short	0x0002
        /*0072*/ 	.short	0x0010
        /*0074*/ 	.byte	0x00, 0xf5, 0x21, 0x00


	//----- nvinfo : EIATTR_KPARAM_INFO
	.align		4
.L_55:
        /*0078*/ 	.byte	0x04, 0x17
        /*007a*/ 	.short	(.L_57 - .L_56)
.L_56:
        /*007c*/ 	.word	0x00000000
        /*0080*/ 	.short	0x0001
        /*0082*/ 	.short	0x0008
        /*0084*/ 	.byte	0x00, 0xf5, 0x21, 0x00


	//----- nvinfo : EIATTR_KPARAM_INFO
	.align		4
.L_57:
        /*0088*/ 	.byte	0x04, 0x17
        /*008a*/ 	.short	(.L_59 - .L_58)
.L_58:
        /*008c*/ 	.word	0x00000000
        /*0090*/ 	.short	0x0000
        /*0092*/ 	.short	0x0000
        /*0094*/ 	.byte	0x00, 0xf5, 0x21, 0x00


	//----- nvinfo : EIATTR_SPARSE_MMA_MASK
	.align		4
.L_59:
        /*0098*/ 	.byte	0x03, 0x50
        /*009a*/ 	.short	0x0000


	//----- nvinfo : EIATTR_MAXREG_COUNT
	.align		4
        /*009c*/ 	.byte	0x03, 0x1b
        /*009e*/ 	.short	0x00ff


	//----- nvinfo : EIATTR_MERCURY_ISA_VERSION
	.align		4
        /*00a0*/ 	.byte	0x03, 0x5f
        /*00a2*/ 	.short	0x0101


	//----- nvinfo : EIATTR_VRC_CTA_INIT_COUNT
	.align		4
        /*00a4*/ 	.byte	0x02, 0x4a
	.zero		1
	.zero		1


	//----- nvinfo : EIATTR_EXIT_INSTR_OFFSETS
	.align		4
        /*00a8*/ 	.byte	0x04, 0x1c
        /*00aa*/ 	.short	(.L_61 - .L_60)


	//   ....[0]....
.L_60:
        /*00ac*/ 	.word	0x00000060


	//   ....[1]....
        /*00b0*/ 	.word	0x000000b0


	//   ....[2]....
        /*00b4*/ 	.word	0x00000110


	//   ....[3]....
        /*00b8*/ 	.word	0x00000370


	//----- nvinfo : EIATTR_CRS_STACK_SIZE
	.align		4
.L_61:
        /*00bc*/ 	.byte	0x04, 0x1e
        /*00be*/ 	.short	(.L_63 - .L_62)
.L_62:
        /*00c0*/ 	.word	0x00000000


	//----- nvinfo : EIATTR_CBANK_PARAM_SIZE
	.align		4
.L_63:
        /*00c4*/ 	.byte	0x03, 0x19
        /*00c6*/ 	.short	0x0048


	//----- nvinfo : EIATTR_PARAM_CBANK
	.align		4
        /*00c8*/ 	.byte	0x04, 0x0a
        /*00ca*/ 	.short	(.L_65 - .L_64)
	.align		4
.L_64:
        /*00cc*/ 	.word	index@(.nv.constant0._Z7kernel4PiS_S_S_S_PdS0_S_S_)
        /*00d0*/ 	.short	0x0380
        /*00d2*/ 	.short	0x0048


	//----- nvinfo : EIATTR_SW_WAR
	.align		4
.L_65:
        /*00d4*/ 	.byte	0x04, 0x36
        /*00d6*/ 	.short	(.L_67 - .L_66)
.L_66:
        /*00d8*/ 	.word	0x00000008
.L_67:


//--------------------- .nv.info._Z7kernel3PiS_S_S_S_PdS0_S_ --------------------------
	.section	.nv.info._Z7kernel3PiS_S_S_S_PdS0_S_,"",@"SHT_CUDA_INFO"
	.sectionflags	@""
	.align	4


	//----- nvinfo : EIATTR_CUDA_API_VERSION
	.align		4
        /*0000*/ 	.byte	0x04, 0x37
        /*0002*/ 	.short	(.L_69 - .L_68)
.L_68:
        /*0004*/ 	.word	0x00000082


	//----- nvinfo : EIATTR_KPARAM_INFO
	.align		4
.L_69:
        /*0008*/ 	.byte	0x04, 0x17
        /*000a*/ 	.short	(.L_71 - .L_70)
.L_70:
        /*000c*/ 	.word	0x00000000
        /*0010*/ 	.short	0x0007
        /*0012*/ 	.short	0x0038
        /*0014*/ 	.byte	0x00, 0xf5, 0x21, 0x00


	//----- nvinfo : EIATTR_KPARAM_INFO
	.align		4
.L_71:
        /*0018*/ 	.byte	0x04, 0x17
        /*001a*/ 	.short	(.L_73 - .L_72)
.L_72:
        /*001c*/ 	.word	0x00000000
        /*0020*/ 	.short	0x0006
        /*0022*/ 	.short	0x0030
        /*0024*/ 	.byte	0x00, 0xf5, 0x21, 0x00


	//----- nvinfo : EIATTR_KPARAM_INFO
	.align		4
.L_73:
        /*0028*/ 	.byte	0x04, 0x17
        /*002a*/ 	.short	(.L_75 - .L_74)
.L_74:
        /*002c*/ 	.word	0x00000000
        /*0030*/ 	.short	0x0005
        /*0032*/ 	.short	0x0028
        /*0034*/ 	.byte	0x00, 0xf5, 0x21, 0x00


	//----- nvinfo : EIATTR_KPARAM_INFO
	.align		4
.L_75:
        /*0038*/ 	.byte	0x04, 0x17
        /*003a*/ 	.short	(.L_77 - .L_76)
.L_76:
        /*003c*/ 	.word	0x00000000
        /*0040*/ 	.short	0x0004
        /*0042*/ 	.short	0x0020
        /*0044*/ 	.byte	0x00, 0xf5, 0x21, 0x00


	//----- nvinfo : EIATTR_KPARAM_INFO
	.align		4
.L_77:
        /*0048*/ 	.byte	0x04, 0x17
        /*004a*/ 	.short	(.L_79 - .L_78)
.L_78:
        /*004c*/ 	.word	0x00000000
        /*0050*/ 	.short	0x0003
        /*0052*/ 	.short	0x0018
        /*0054*/ 	.byte	0x00, 0xf5, 0x21, 0x00


	//----- nvinfo : EIATTR_KPARAM_INFO
	.align		4
.L_79:
        /*0058*/ 	.byte	0x04, 0x17
        /*005a*/ 	.short	(.L_81 - .L_80)
.L_80:
        /*005c*/ 	.word	0x00000000
        /*0060*/ 	.short	0x0002
        /*0062*/ 	.short	0x0010
        /*0064*/ 	.byte	0x00, 0xf5, 0x21, 0x00


	//----- nvinfo : EIATTR_KPARAM_INFO
	.align		4
.L_81:
        /*0068*/ 	.byte	0x04, 0x17
        /*006a*/ 	.short	(.L_83 - .L_82)
.L_82:
        /*006c*/ 	.word	0x00000000
        /*0070*/ 	.short	0x0001
        /*0072*/ 	.short	0x0008
        /*0074*/ 	.byte	0x00, 0xf5, 0x21, 0x00


	//----- nvinfo : EIATTR_KPARAM_INFO
	.align		4
.L_83:
        /*0078*/ 	.byte	0x04, 0x17
        /*007a*/ 	.short	(.L_85 - .L_84)
.L_84:
        /*007c*/ 	.word	0x00000000
        /*0080*/ 	.short	0x0000
        /*0082*/ 	.short	0x0000
        /*0084*/ 	.byte	0x00, 0xf5, 0x21, 0x00


	//----- nvinfo : EIATTR_SPARSE_MMA_MASK
	.align		4
.L_85:
        /*0088*/ 	.byte	0x03, 0x50
        /*008a*/ 	.short	0x0000


	//----- nvinfo : EIATTR_MAXREG_COUNT
	.align		4
        /*008c*/ 	.byte	0x03, 0x1b
        /*008e*/ 	.short	0x00ff


	//----- nvinfo : EIATTR_MERCURY_ISA_VERSION
	.align		4
        /*0090*/ 	.byte	0x03, 0x5f
        /*0092*/ 	.short	0x0101


	//----- nvinfo : EIATTR_VRC_CTA_INIT_COUNT
	.align		4
        /*0094*/ 	.byte	0x02, 0x4a
	.zero		1
	.zero		1


	//----- nvinfo : EIATTR_EXIT_INSTR_OFFSETS
	.align		4
        /*0098*/ 	.byte	0x04, 0x1c
        /*009a*/ 	.short	(.L_87 - .L_86)


	//   ....[0]....
.L_86:
        /*009c*/ 	.word	0x00000060


	//   ....[1]....
        /*00a0*/ 	.word	0x000000c0


	//   ....[2]....
        /*00a4*/ 	.word	0x00000320


	//----- nvinfo : EIATTR_CRS_STACK_SIZE
	.align		4
.L_87:
        /*00a8*/ 	.byte	0x04, 0x1e
        /*00aa*/ 	.short	(.L_89 - .L_88)
.L_88:
        /*00ac*/ 	.word	0x00000000


	//----- nvinfo : EIATTR_CBANK_PARAM_SIZE
	.align		4
.L_89:
        /*00b0*/ 	.byte	0x03, 0x19
        /*00b2*/ 	.short	0x0040


	//----- nvinfo : EIATTR_PARAM_CBANK
	.align		4
        /*00b4*/ 	.byte	0x04, 0x0a
        /*00b6*/ 	.short	(.L_91 - .L_90)
	.align		4
.L_90:
        /*00b8*/ 	.word	index@(.nv.constant0._Z7kernel3PiS_S_S_S_PdS0_S_)
        /*00bc*/ 	.short	0x0380
        /*00be*/ 	.short	0x0040


	//----- nvinfo : EIATTR_SW_WAR
	.align		4
.L_91:
        /*00c0*/ 	.byte	0x04, 0x36
        /*00c2*/ 	.short	(.L_93 - .L_92)
.L_92:
        /*00c4*/ 	.word	0x00000008
.L_93:


//--------------------- .nv.info._Z7kernel2PiS_S_S_S_PdS0_S_S_S_ --------------------------
	.section	.nv.info._Z7kernel2PiS_S_S_S_PdS0_S_S_S_,"",@"SHT_CUDA_INFO"
	.sectionflags	@""
	.align	4


	//----- nvinfo : EIATTR_CUDA_API_VERSION
	.align		4
        /*0000*/ 	.byte	0x04, 0x37
        /*0002*/ 	.short	(.L_95 - .L_94)
.L_94:
        /*0004*/ 	.word	0x00000082


	//----- nvinfo : EIATTR_KPARAM_INFO
	.align		4
.L_95:
        /*0008*/ 	.byte	0x04, 0x17
        /*000a*/ 	.short	(.L_97 - .L_96)
.L_96:
        /*000c*/ 	.word	0x00000000
        /*0010*/ 	.short	0x0009
        /*0012*/ 	.short	0x0048
        /*0014*/ 	.byte	0x00, 0xf5, 0x21, 0x00


	//----- nvinfo : EIATTR_KPARAM_INFO
	.align		4
.L_97:
        /*0018*/ 	.byte	0x04, 0x17
        /*001a*/ 	.short	(.L_99 - .L_98)
.L_98:
        /*001c*/ 	.word	0x00000000
        /*0020*/ 	.short	0x0008
        /*0022*/ 	.short	0x0040
        /*0024*/ 	.byte	0x00, 0xf5, 0x21, 0x00


	//----- nvinfo : EIATTR_KPARAM_INFO
	.align		4
.L_99:
        /*0028*/ 	.byte	0x04, 0x17
        /*002a*/ 	.short	(.L_101 - .L_100)
.L_100:
        /*002c*/ 	.word	0x00000000
        /*0030*/ 	.short	0x0007
        /*0032*/ 	.short	0x0038
        /*0034*/ 	.byte	0x00, 0xf5, 0x21, 0x00


	//----- nvinfo : EIATTR_KPARAM_INFO
	.align		4
.L_101:
        /*0038*/ 	.byte	0x04, 0x17
        /*003a*/ 	.short	(.L_103 - .L_102)
.L_102:
        /*003c*/ 	.word	0x00000000
        /*0040*/ 	.short	0x0006
        /*0042*/ 	.short	0x0030
        /*0044*/ 	.byte	0x00, 0xf5, 0x21, 0x00


	//----- nvinfo : EIATTR_KPARAM_INFO
	.align		4
.L_103:
        /*0048*/ 	.byte	0x04, 0x17
        /*004a*/ 	.short	(.L_105 - .L_104)
.L_104:
        /*004c*/ 	.word	0x00000000
        /*0050*/ 	.short	0x0005
        /*0052*/ 	.short	0x0028
        /*0054*/ 	.byte	0x00, 0xf5, 0x21, 0x00


	//----- nvinfo : EIATTR_KPARAM_INFO
	.align		4
.L_105:
        /*0058*/ 	.byte	0x04, 0x17
        /*005a*/ 	.short	(.L_107 - .L_106)
.L_106:
        /*005c*/ 	.word	0x00000000
        /*0060*/ 	.short	0x0004
        /*0062*/ 	.short	0x0020
        /*0064*/ 	.byte	0x00, 0xf5, 0x21, 0x00


	//----- nvinfo : EIATTR_KPARAM_INFO
	.align		4
.L_107:
        /*0068*/ 	.byte	0x04, 0x17
        /*006a*/ 	.short	(.L_109 - .L_108)
.L_108:
        /*006c*/ 	.word	0x00000000
        /*0070*/ 	.short	0x0003
        /*0072*/ 	.short	0x0018
        /*0074*/ 	.byte	0x00, 0xf5, 0x21, 0x00


	//----- nvinfo : EIATTR_KPARAM_INFO
	.align		4
.L_109:
        /*0078*/ 	.byte	0x04, 0x17
        /*007a*/ 	.short	(.L_111 - .L_110)
.L_110:
        /*007c*/ 	.word	0x00000000
        /*0080*/ 	.short	0x0002
        /*0082*/ 	.short	0x0010
        /*0084*/ 	.byte	0x00, 0xf5, 0x21, 0x00


	//----- nvinfo : EIATTR_KPARAM_INFO
	.align		4
.L_111:
        /*0088*/ 	.byte	0x04, 0x17
        /*008a*/ 	.short	(.L_113 - .L_112)
.L_112:
        /*008c*/ 	.word	0x00000000
        /*0090*/ 	.short	0x0001
        /*0092*/ 	.short	0x0008
        /*0094*/ 	.byte	0x00, 0xf5, 0x21, 0x00


	//----- nvinfo : EIATTR_KPARAM_INFO
	.align		4
.L_113:
        /*0098*/ 	.byte	0x04, 0x17
        /*009a*/ 	.short	(.L_115 - .L_114)
.L_114:
        /*009c*/ 	.word	0x00000000
        /*00a0*/ 	.short	0x0000
        /*00a2*/ 	.short	0x0000
        /*00a4*/ 	.byte	0x00, 0xf5, 0x21, 0x00


	//----- nvinfo : EIATTR_SPARSE_MMA_MASK
	.align		4
.L_115:
        /*00a8*/ 	.byte	0x03, 0x50
        /*00aa*/ 	.short	0x0000


	//----- nvinfo : EIATTR_MAXREG_COUNT
	.align		4
        /*00ac*/ 	.byte	0x03, 0x1b
        /*00ae*/ 	.short	0x00ff


	//----- nvinfo : EIATTR_MERCURY_ISA_VERSION
	.align		4
        /*00b0*/ 	.byte	0x03, 0x5f
        /*00b2*/ 	.short	0x0101


	//----- nvinfo : EIATTR_VRC_CTA_INIT_COUNT
	.align		4
        /*00b4*/ 	.byte	0x02, 0x4a
	.zero		1
	.zero		1


	//----- nvinfo : EIATTR_EXIT_INSTR_OFFSETS
	.align		4
        /*00b8*/ 	.byte	0x04, 0x1c
        /*00ba*/ 	.short	(.L_117 - .L_116)


	//   ....[0]....
.L_116:
        /*00bc*/ 	.word	0x00000060


	//   ....[1]....
        /*00c0*/ 	.word	0x000000b0


	//   ....[2]....
        /*00c4*/ 	.word	0x00000110


	//   ....[3]....
        /*00c8*/ 	.word	0x000003a0


	//----- nvinfo : EIATTR_CRS_STACK_SIZE
	.align		4
.L_117:
        /*00cc*/ 	.byte	0x04, 0x1e
        /*00ce*/ 	.short	(.L_119 - .L_118)
.L_118:
        /*00d0*/ 	.word	0x00000000


	//----- nvinfo : EIATTR_CBANK_PARAM_SIZE
	.align		4
.L_119:
        /*00d4*/ 	.byte	0x03, 0x19
        /*00d6*/ 	.short	0x0050


	//----- nvinfo : EIATTR_PARAM_CBANK
	.align		4
        /*00d8*/ 	.byte	0x04, 0x0a
        /*00da*/ 	.short	(.L_121 - .L_120)
	.align		4
.L_120:
        /*00dc*/ 	.word	index@(.nv.constant0._Z7kernel2PiS_S_S_S_PdS0_S_S_S_)
        /*00e0*/ 	.short	0x0380
        /*00e2*/ 	.short	0x0050


	//----- nvinfo : EIATTR_SW_WAR
	.align		4
.L_121:
        /*00e4*/ 	.byte	0x04, 0x36
        /*00e6*/ 	.short	(.L_123 - .L_122)
.L_122:
        /*00e8*/ 	.word	0x00000008
.L_123:


//--------------------- .nv.info._Z7kernel1PiS_S_S_S_PdS0_S_S_ --------------------------
	.section	.nv.info._Z7kernel1PiS_S_S_S_PdS0_S_S_,"",@"SHT_CUDA_INFO"
	.sectionflags	@""
	.align	4


	//----- nvinfo : EIATTR_CUDA_API_VERSION
	.align		4
        /*0000*/ 	.byte	0x04, 0x37
        /*0002*/ 	.short	(.L_125 - .L_124)
.L_124:
        /*0004*/ 	.word	0x00000082


	//----- nvinfo : EIATTR_KPARAM_INFO
	.align		4
.L_125:
        /*0008*/ 	.byte	0x04, 0x17
        /*000a*/ 	.short	(.L_127 - .L_126)
.L_126:
        /*000c*/ 	.word	0x00000000
        /*0010*/ 	.short	0x0008
        /*0012*/ 	.short	0x0040
        /*0014*/ 	.byte	0x00, 0xf5, 0x21, 0x00


	//----- nvinfo : EIATTR_KPARAM_INFO
	.align		4
.L_127:
        /*0018*/ 	.byte	0x04, 0x17
        /*001a*/ 	.short	(.L_129 - .L_128)
.L_128:
        /*001c*/ 	.word	0x00000000
        /*0020*/ 	.short	0x0007
        /*0022*/ 	.short	0x0038
        /*0024*/ 	.byte	0x00, 0xf5, 0x21, 0x00


	//----- nvinfo : EIATTR_KPARAM_INFO
	.align		4
.L_129:
        /*0028*/ 	.byte	0x04, 0x17
        /*002a*/ 	.short	(.L_131 - .L_130)
.L_130:
        /*002c*/ 	.word	0x00000000
        /*0030*/ 	.short	0x0006
        /*0032*/ 	.short	0x0030
        /*0034*/ 	.byte	0x00, 0xf5, 0x21, 0x00


	//----- nvinfo : EIATTR_KPARAM_INFO
	.align		4
.L_131:
        /*0038*/ 	.byte	0x04, 0x17
        /*003a*/ 	.short	(.L_133 - .L_132)
.L_132:
        /*003c*/ 	.word	0x00000000
        /*0040*/ 	.short	0x0005
        /*0042*/ 	.short	0x0028
        /*0044*/ 	.byte	0x00, 0xf5, 0x21, 0x00


	//----- nvinfo : EIATTR_KPARAM_INFO
	.align		4
.L_133:
        /*0048*/ 	.byte	0x04, 0x17
        /*004a*/ 	.short	(.L_135 - .L_134)
.L_134:
        /*004c*/ 	.word	0x00000000
        /*0050*/ 	.short	0x0004
        /*0052*/ 	.short	0x0020
        /*0054*/ 	.byte	0x00, 0xf5, 0x21, 0x00


	//----- nvinfo : EIATTR_KPARAM_INFO
	.align		4
.L_135:
        /*0058*/ 	.byte	0x04, 0x17
        /*005a*/ 	.short	(.L_137 - .L_136)
.L_136:
        /*005c*/ 	.word	0x00000000
        /*0060*/ 	.short	0x0003
        /*0062*/ 	.short	0x0018
        /*0064*/ 	.byte	0x00, 0xf5, 0x21, 0x00


	//----- nvinfo : EIATTR_KPARAM_INFO
	.align		4
.L_137:
        /*0068*/ 	.byte	0x04, 0x17
        /*006a*/ 	.short	(.L_139 - .L_138)
.L_138:
        /*006c*/ 	.word	0x00000000
        /*0070*/ 	.short	0x0002
        /*0072*/ 	.short	0x0010
        /*0074*/ 	.byte	0x00, 0xf5, 0x21, 0x00


	//----- nvinfo : EIATTR_KPARAM_INFO
	.align		4
.L_139:
        /*0078*/ 	.byte	0x04, 0x17
        /*007a*/ 	.short	(.L_141 - .L_140)
.L_140:
        /*007c*/ 	.word	0x00000000
        /*0080*/ 	.short	0x0001
        /*0082*/ 	.short	0x0008
        /*0084*/ 	.byte	0x00, 0xf5, 0x21, 0x00


	//----- nvinfo : EIATTR_KPARAM_INFO
	.align		4
.L_141:
        /*0088*/ 	.byte	0x04, 0x17
        /*008a*/ 	.short	(.L_143 - .L_142)
.L_142:
        /*008c*/ 	.word	0x00000000
        /*0090*/ 	.short	0x0000
        /*0092*/ 	.short	0x0000
        /*0094*/ 	.byte	0x00, 0xf5, 0x21, 0x00


	//----- nvinfo : EIATTR_SPARSE_MMA_MASK
	.align		4
.L_143:
        /*0098*/ 	.byte	0x03, 0x50
        /*009a*/ 	.short	0x0000


	//----- nvinfo : EIATTR_MAXREG_COUNT
	.align		4
        /*009c*/ 	.byte	0x03, 0x1b
        /*009e*/ 	.short	0x00ff


	//----- nvinfo : EIATTR_MERCURY_ISA_VERSION
	.align		4
        /*00a0*/ 	.byte	0x03, 0x5f
        /*00a2*/ 	.short	0x0101


	//----- nvinfo : EIATTR_VRC_CTA_INIT_COUNT
	.align		4
        /*00a4*/ 	.byte	0x02, 0x4a
	.zero		1
	.zero		1


	//----- nvinfo : EIATTR_EXIT_INSTR_OFFSETS
	.align		4
        /*00a8*/ 	.byte	0x04, 0x1c
        /*00aa*/ 	.short	(.L_145 - .L_144)


	//   ....[0]....
.L_144:
        /*00ac*/ 	.word	0x00000060


	//   ....[1]....
        /*00b0*/ 	.word	0x000000c0


	//   ....[2]....
        /*00b4*/ 	.word	0x00000350


	//----- nvinfo : EIATTR_CRS_STACK_SIZE
	.align		4
.L_145:
        /*00b8*/ 	.byte	0x04, 0x1e
        /*00ba*/ 	.short	(.L_147 - .L_146)
.L_146:
        /*00bc*/ 	.word	0x00000000


	//----- nvinfo : EIATTR_CBANK_PARAM_SIZE
	.align		4
.L_147:
        /*00c0*/ 	.byte	0x03, 0x19
        /*00c2*/ 	.short	0x0048


	//----- nvinfo : EIATTR_PARAM_CBANK
	.align		4
        /*00c4*/ 	.byte	0x04, 0x0a
        /*00c6*/ 	.short	(.L_149 - .L_148)
	.align		4
.L_148:
        /*00c8*/ 	.word	index@(.nv.constant0._Z7kernel1PiS_S_S_S_PdS0_S_S_)
        /*00cc*/ 	.short	0x0380
        /*00ce*/ 	.short	0x0048


	//----- nvinfo : EIATTR_SW_WAR
	.align		4
.L_149:
        /*00d0*/ 	.byte	0x04, 0x36
        /*00d2*/ 	.short	(.L_151 - .L_150)
.L_150:
        /*00d4*/ 	.word	0x00000008
.L_151:


//--------------------- .nv.info._Z6kernelPiS_S_S_S_PdS0_S_S_S_S_S_ --------------------------
	.section	.nv.info._Z6kernelPiS_S_S_S_PdS0_S_S_S_S_S_,"",@"SHT_CUDA_INFO"
	.sectionflags	@""
	.align	4


	//----- nvinfo : EIATTR_CUDA_API_VERSION
	.align		4
        /*0000*/ 	.byte	0x04, 0x37
        /*0002*/ 	.short	(.L_153 - .L_152)
.L_152:
        /*0004*/ 	.word	0x00000082


	//----- nvinfo : EIATTR_KPARAM_INFO
	.align		4
.L_153:
        /*0008*/ 	.byte	0x04, 0x17
        /*000a*/ 	.short	(.L_155 - .L_154)
.L_154:
        /*000c*/ 	.word	0x00000000
        /*0010*/ 	.short	0x000b
        /*0012*/ 	.short	0x0058
        /*0014*/ 	.byte	0x00, 0xf5, 0x21, 0x00


	//----- nvinfo : EIATTR_KPARAM_INFO
	.align		4
.L_155:
        /*0018*/ 	.byte	0x04, 0x17
        /*001a*/ 	.short	(.L_157 - .L_156)
.L_156:
        /*001c*/ 	.word	0x00000000
        /*0020*/ 	.short	0x000a
        /*0022*/ 	.short	0x0050
        /*0024*/ 	.byte	0x00, 0xf5, 0x21, 0x00


	//----- nvinfo : EIATTR_KPARAM_INFO
	.align		4
.L_157:
        /*0028*/ 	.byte	0x04, 0x17
        /*002a*/ 	.short	(.L_159 - .L_158)
.L_158:
        /*002c*/ 	.word	0x00000000
        /*0030*/ 	.short	0x0009
        /*0032*/ 	.short	0x0048
        /*0034*/ 	.byte	0x00, 0xf5, 0x21, 0x00


	//----- nvinfo : EIATTR_KPARAM_INFO
	.align		4
.L_159:
        /*0038*/ 	.byte	0x04, 0x17
        /*003a*/ 	.short	(.L_161 - .L_160)
.L_160:
        /*003c*/ 	.word	0x00000000
        /*0040*/ 	.short	0x0008
        /*0042*/ 	.short	0x0040
        /*0044*/ 	.byte	0x00, 0xf5, 0x21, 0x00


	//----- nvinfo : EIATTR_KPARAM_INFO
	.align		4
.L_161:
        /*0048*/ 	.byte	0x04, 0x17
        /*004a*/ 	.short	(.L_163 - .L_162)
.L_162:
        /*004c*/ 	.word	0x00000000
        /*0050*/ 	.short	0x0007
        /*0052*/ 	.short	0x0038
        /*0054*/ 	.byte	0x00, 0xf5, 0x21, 0x00


	//----- nvinfo : EIATTR_KPARAM_INFO
	.align		4
.L_163:
        /*0058*/ 	.byte	0x04, 0x17
        /*005a*/ 	.short	(.L_165 - .L_164)
.L_164:
        /*005c*/ 	.word	0x00000000
        /*0060*/ 	.short	0x0006
        /*0062*/ 	.short	0x0030
        /*0064*/ 	.byte	0x00, 0xf5, 0x21, 0x00


	//----- nvinfo : EIATTR_KPARAM_INFO
	.align		4
.L_165:
        /*0068*/ 	.byte	0x04, 0x17
        /*006a*/ 	.short	(.L_167 - .L_166)
.L_166:
        /*006c*/ 	.word	0x00000000
        /*0070*/ 	.short	0x0005
        /*0072*/ 	.short	0x0028
        /*0074*/ 	.byte	0x00, 0xf5, 0x21, 0x00


	//----- nvinfo : EIATTR_KPARAM_INFO
	.align		4
.L_167:
        /*0078*/ 	.byte	0x04, 0x17
        /*007a*/ 	.short	(.L_169 - .L_168)
.L_168:
        /*007c*/ 	.word	0x00000000
        /*0080*/ 	.short	0x0004
        /*0082*/ 	.short	0x0020
        /*0084*/ 	.byte	0x00, 0xf5, 0x21, 0x00


	//----- nvinfo : EIATTR_KPARAM_INFO
	.align		4
.L_169:
        /*0088*/ 	.byte	0x04, 0x17
        /*008a*/ 	.short	(.L_171 - .L_170)
.L_170:
        /*008c*/ 	.word	0x00000000
        /*0090*/ 	.short	0x0003
        /*0092*/ 	.short	0x0018
        /*0094*/ 	.byte	0x00, 0xf5, 0x21, 0x00


	//----- nvinfo : EIATTR_KPARAM_INFO
	.align		4
.L_171:
        /*0098*/ 	.byte	0x04, 0x17
        /*009a*/ 	.short	(.L_173 - .L_172)
.L_172:
        /*009c*/ 	.word	0x00000000
        /*00a0*/ 	.short	0x0002
        /*00a2*/ 	.short	0x0010
        /*00a4*/ 	.byte	0x00, 0xf5, 0x21, 0x00


	//----- nvinfo : EIATTR_KPARAM_INFO
	.align		4
.L_173:
        /*00a8*/ 	.byte	0x04, 0x17
        /*00aa*/ 	.short	(.L_175 - .L_174)
.L_174:
        /*00ac*/ 	.word	0x00000000
        /*00b0*/ 	.short	0x0001
        /*00b2*/ 	.short	0x0008
        /*00b4*/ 	.byte	0x00, 0xf5, 0x21, 0x00


	//----- nvinfo : EIATTR_KPARAM_INFO
	.align		4
.L_175:
        /*00b8*/ 	.byte	0x04, 0x17
        /*00ba*/ 	.short	(.L_177 - .L_176)
.L_176:
        /*00bc*/ 	.word	0x00000000
        /*00c0*/ 	.short	0x0000
        /*00c2*/ 	.short	0x0000
        /*00c4*/ 	.byte	0x00, 0xf5, 0x21, 0x00


	//----- nvinfo : EIATTR_SPARSE_MMA_MASK
	.align		4
.L_177:
        /*00c8*/ 	.byte	0x03, 0x50
        /*00ca*/ 	.short	0x0000


	//----- nvinfo : EIATTR_MAXREG_COUNT
	.align		4
        /*00cc*/ 	.byte	0x03, 0x1b
        /*00ce*/ 	.short	0x00ff


	//----- nvinfo : EIATTR_MERCURY_ISA_VERSION
	.align		4
        /*00d0*/ 	.byte	0x03, 0x5f
        /*00d2*/ 	.short	0x0101


	//----- nvinfo : EIATTR_VRC_CTA_INIT_COUNT
	.align		4
        /*00d4*/ 	.byte	0x02, 0x4a
	.zero		1
	.zero		1


	//----- nvinfo : EIATTR_EXIT_INSTR_OFFSETS
	.align		4
        /*00d8*/ 	.byte	0x04, 0x1c
        /*00da*/ 	.short	(.L_179 - .L_178)


	//   ....[0]....
.L_178:
        /*00dc*/ 	.word	0x00000090


	//   ....[1]....
        /*00e0*/ 	.word	0x00000120


	//   ....[2]....
        /*00e4*/ 	.word	0x000001f0


	//   ....[3]....
        /*00e8*/ 	.word	0x00000480


	//----- nvinfo : EIATTR_CRS_STACK_SIZE
	.align		4
.L_179:
        /*00ec*/ 	.byte	0x04, 0x1e
        /*00ee*/ 	.short	(.L_181 - .L_180)
.L_180:
        /*00f0*/ 	.word	0x00000000


	//----- nvinfo : EIATTR_CBANK_PARAM_SIZE
	.align		4
.L_181:
        /*00f4*/ 	.byte	0x03, 0x19
        /*00f6*/ 	.short	0x0060


	//----- nvinfo : EIATTR_PARAM_CBANK
	.align		4
        /*00f8*/ 	.byte	0x04, 0x0a
        /*00fa*/ 	.short	(.L_183 - .L_182)
	.align		4
.L_182:
        /*00fc*/ 	.word	index@(.nv.constant0._Z6kernelPiS_S_S_S_PdS0_S_S_S_S_S_)
        /*0100*/ 	.short	0x0380
        /*0102*/ 	.short	0x0060


	//----- nvinfo : EIATTR_SW_WAR
	.align		4
.L_183:
        /*0104*/ 	.byte	0x04, 0x36
        /*0106*/ 	.short	(.L_185 - .L_184)
.L_184:
        /*0108*/ 	.word	0x00000008
.L_185:


//--------------------- .nv.callgraph             --------------------------
	.section	.nv.callgraph,"",@"SHT_CUDA_CALLGRAPH"
	.align	4
	.sectionentsize	8
	.align		4
        /*0000*/ 	.word	0x00000000
	.align		4
        /*0004*/ 	.word	0xffffffff
	.align		4
        /*0008*/ 	.word	0x00000000
	.align		4
        /*000c*/ 	.word	0xfffffffe
	.align		4
        /*0010*/ 	.word	0x00000000
	.align		4
        /*0014*/ 	.word	0xfffffffd
	.align		4
        /*0018*/ 	.word	0x00000000
	.align		4
        /*001c*/ 	.word	0xfffffffc


//--------------------- .text._Z7kernel4PiS_S_S_S_PdS0_S_S_ --------------------------
	.section	.text._Z7kernel4PiS_S_S_S_PdS0_S_S_,"ax",@progbits
	.align	128
        .global         _Z7kernel4PiS_S_S_S_PdS0_S_S_
        .type           _Z7kernel4PiS_S_S_S_PdS0_S_S_,@function
        .size           _Z7kernel4PiS_S_S_S_PdS0_S_S_,(.L_x_40 - _Z7kernel4PiS_S_S_S_PdS0_S_S_)
        .other          _Z7kernel4PiS_S_S_S_PdS0_S_S_,@"STO_CUDA_ENTRY STV_DEFAULT"
_Z7kernel4PiS_S_S_S_PdS0_S_S_:
.text._Z7kernel4PiS_S_S_S_PdS0_S_S_:
[----:B------:R-:W-:Y:S08]  /*0000*/  LDC R1, c[0x0][0x37c] ;  /* 0x0000df00ff017b82 */ /* 0x000ff00000000800 */
[----:B------:R-:W0:Y:S01]  /*0010*/  LDC.64 R2, c[0x0][0x380] ;  /* 0x0000e000ff027b82 */ /* 0x000e220000000a00 */
[----:B------:R-:W0:Y:S02]  /*0020*/  LDCU.64 UR4, c[0x0][0x358] ;  /* 0x00006b00ff0477ac */ /* 0x000e240008000a00 */
[----:B0-----:R-:W2:Y:S01]  /*0030*/  LDG.E R3, desc[UR4][R2.64] ;  /* 0x0000000402037981 */ /* 0x001ea2000c1e1900 */
[----:B------:R-:W2:Y:S02]  /*0040*/  S2R R4, SR_CTAID.X ;  /* 0x0000000000047919 */ /* 0x000ea40000002500 */
[----:B--2---:R-:W-:-:S13]  /*0050*/  ISETP.GE.AND P0, PT, R4, R3, PT ;  /* 0x000000030400720c */ /* 0x004fda0003f06270 */
[----:B------:R-:W-:Y:S05]  /*0060*/  @P0 EXIT ;  /* 0x000000000000094d */ /* 0x000fea0003800000 */
[----:B------:R-:W0:Y:S02]  /*0070*/  LDC.64 R2, c[0x0][0x3c0] ;  /* 0x0000f000ff027b82 */ /* 0x000e240000000a00 */
[----:B0-----:R-:W-:-:S06]  /*0080*/  IMAD.WIDE.U32 R2, R4, 0x4, R2 ;  /* 0x0000000404027825 */ /* 0x001fcc00078e0002 */
[----:B------:R-:W2:Y:S02]  /*0090*/  LDG.E R2, desc[UR4][R2.64] ;  /* 0x0000000402027981 */ /* 0x000ea4000c1e1900 */
[----:B--2---:R-:W-:-:S13]  /*00a0*/  ISETP.NE.AND P0, PT, R2, RZ, PT ;  /* 0x000000ff0200720c */ /* 0x004fda0003f05270 */
[----:B------:R-:W-:Y:S05]  /*00b0*/  @P0 EXIT ;  /* 0x000000000000094d */ /* 0x000fea0003800000 */
[----:B------:R-:W0:Y:S02]  /*00c0*/  LDC.64 R2, c[0x0][0x388] ;  /* 0x0000e200ff027b82 */ /* 0x000e240000000a00 */
[----:B0-----:R-:W-:-:S06]  /*00d0*/  IMAD.WIDE.U32 R2, R4, 0x4, R2 ;  /* 0x0000000404027825 */ /* 0x001fcc00078e0002 */
[----:B------:R-:W2:Y:S01]  /*00e0*/  LDG.E R2, desc[UR4][R2.64] ;  /* 0x0000000402027981 */ /* 0x000ea2000c1e1900 */
[----:B------:R-:W2:Y:S02]  /*00f0*/  S2R R5, SR_TID.X ;  /* 0x0000000000057919 */ /* 0x000ea40000002100 */
[----:B--2---:R-:W-:-:S13]  /*0100*/  ISETP.GE.AND P0, PT, R5, R2, PT ;  /* 0x000000020500720c */ /* 0x004fda0003f06270 */
[----:B------:R-:W-:Y:S05]  /*0110*/  @P0 EXIT ;  /* 0x000000000000094d */ /* 0x000fea0003800000 */
[----:B------:R-:W0:Y:S08]  /*0120*/  LDC.64 R2, c[0x0][0x3a0] ;  /* 0x0000e800ff027b82 */ /* 0x000e300000000a00 */
[----:B------:R-:W1:Y:S08]  /*0130*/  LDC.64 R10, c[0x0][0x398] ;  /* 0x0000e600ff0a7b82 */ /* 0x000e700000000a00 */
[----:B------:R-:W2:Y:S01]  /*0140*/  LDC.64 R12, c[0x0][0x3b8] ;  /* 0x0000ee00ff0c7b82 */ /* 0x000ea20000000a00 */
[----:B0-----:R-:W-:-:S07]  /*0150*/  IMAD.WIDE.U32 R2, R4, 0x4, R2 ;  /* 0x0000000404027825 */ /* 0x001fce00078e0002 */
[----:B------:R-:W0:Y:S01]  /*0160*/  LDC.64 R8, c[0x0][0x3b0] ;  /* 0x0000ec00ff087b82 */ /* 0x000e220000000a00 */
[----:B------:R-:W3:Y:S02]  /*0170*/  LDG.E R2, desc[UR4][R2.64] ;  /* 0x0000000402027981 */ /* 0x000ee4000c1e1900 */
[----:B---3--:R-:W-:-:S04]  /*0180*/  IMAD.IADD R5, R2, 0x1, R5 ;  /* 0x0000000102057824 */ /* 0x008fc800078e0205 */
[----:B-1----:R-:W-:-:S06]  /*0190*/  IMAD.WIDE R10, R5, 0x4, R10 ;  /* 0x00000004050a7825 */ /* 0x002fcc00078e020a */
[----:B------:R-:W2:Y:S02]  /*01a0*/  LDG.E R11, desc[UR4][R10.64] ;  /* 0x000000040a0b7981 */ /* 0x000ea4000c1e1900 */
[----:B--2---:R-:W-:-:S05]  /*01b0*/  IMAD.WIDE R12, R11, 0x4, R12 ;  /* 0x000000040b0c7825 */ /* 0x004fca00078e020c */
[----:B------:R-:W2:Y:S01]  /*01c0*/  LDG.E R6, desc[UR4][R12.64] ;  /* 0x000000040c067981 */ /* 0x000ea2000c1e1900 */
[----:B0-----:R-:W-:-:S06]  /*01d0*/  IMAD.WIDE R8, R11, 0x8, R8 ;  /* 0x000000080b087825 */ /* 0x001fcc00078e0208 */
[----:B------:R-:W3:Y:S01]  /*01e0*/  LDG.E.64 R8, desc[UR4][R8.64] ;  /* 0x0000000408087981 */ /* 0x000ee2000c1e1b00 */
[----:B------:R-:W-:Y:S01]  /*01f0*/  IMAD.MOV.U32 R2, RZ, RZ, 0x1 ;  /* 0x00000001ff027424 */ /* 0x000fe200078e00ff */
[----:B------:R-:W-:Y:S01]  /*0200*/  BSSY.RECONVERGENT B0, `(.L_x_0) ;  /* 0x0000015000007945 */ /* 0x000fe20003800200 */
[----:B--2---:R-:W0:Y:S01]  /*0210*/  I2F.F64 R6, R6 ;  /* 0x0000000600067312 */ /* 0x004e220000201c00 */
[----:B---3--:R-:W-:-:S07]  /*0220*/  FSETP.GEU.AND P1, PT, |R9|, 6.5827683646048100446e-37, PT ;  /* 0x036000000900780b */ /* 0x008fce0003f2e200 */
[----:B0-----:R-:W0:Y:S02]  /*0230*/  MUFU.RCP64H R3, R7 ;  /* 0x0000000700037308 */ /* 0x001e240000001800 */
[----:B0-----:R-:W-:-:S08]  /*0240*/  DFMA R14, -R6, R2, 1 ;  /* 0x3ff00000060e742b */ /* 0x001fd00000000102 */
[----:B------:R-:W-:-:S08]  /*0250*/  DFMA R14, R14, R14, R14 ;  /* 0x0000000e0e0e722b */ /* 0x000fd0000000000e */
[----:B------:R-:W-:-:S08]  /*0260*/  DFMA R14, R2, R14, R2 ;  /* 0x0000000e020e722b */ /* 0x000fd00000000002 */
[----:B------:R-:W-:-:S08]  /*0270*/  DFMA R2, -R6, R14, 1 ;  /* 0x3ff000000602742b */ /* 0x000fd0000000010e */
[----:B------:R-:W-:Y:S01]  /*0280*/  DFMA R2, R14, R2, R14 ;  /* 0x000000020e02722b */ /* 0x000fe2000000000e */
[----:B------:R-:W0:Y:S07]  /*0290*/  LDC.64 R14, c[0x0][0x3a8] ;  /* 0x0000ea00ff0e7b82 */ /* 0x000e2e0000000a00 */
[----:B------:R-:W-:-:S08]  /*02a0*/  DMUL R10, R8, R2 ;  /* 0x00000002080a7228 */ /* 0x000fd00000000000 */
[----:B------:R-:W-:-:S08]  /*02b0*/  DFMA R12, -R6, R10, R8 ;  /* 0x0000000a060c722b */ /* 0x000fd00000000108 */
[----:B------:R-:W-:Y:S01]  /*02c0*/  DFMA R2, R2, R12, R10 ;  /* 0x0000000c0202722b */ /* 0x000fe2000000000a */
[----:B0-----:R-:W-:-:S09]  /*02d0*/  IMAD.WIDE.U32 R4, R4, 0x8, R14 ;  /* 0x0000000804047825 */ /* 0x001fd200078e000e */
[----:B------:R-:W-:-:S05]  /*02e0*/  FFMA R0, RZ, R7, R3 ;  /* 0x00000007ff007223 */ /* 0x000fca0000000003 */
[----:B------:R-:W-:-:S13]  /*02f0*/  FSETP.GT.AND P0, PT, |R0|, 1.469367938527859385e-39, PT ;  /* 0x001000000000780b */ /* 0x000fda0003f04200 */
[----:B------:R-:W-:Y:S05]  /*0300*/  @P0 BRA P1, `(.L_x_1) ;  /* 0x0000000000100947 */ /* 0x000fea0000800000 */
[----:B------:R-:W-:-:S07]  /*0310*/  MOV R0, 0x330 ;  /* 0x0000033000007802 */ /* 0x000fce0000000f00 */
[----:B------:R-:W-:Y:S05]  /*0320*/  CALL.REL.NOINC `($__internal_0_$__cuda_sm20_div_rn_f64_full) ;  /* 0x0000000000147944 */ /* 0x000fea0003c00000 */
[----:B------:R-:W-:Y:S02]  /*0330*/  IMAD.MOV.U32 R2, RZ, RZ, R12 ;  /* 0x000000ffff027224 */ /* 0x000fe400078e000c */
[----:B------:R-:W-:-:S07]  /*0340*/  IMAD.MOV.U32 R3, RZ, RZ, R13 ;  /* 0x000000ffff037224 */ /* 0x000fce00078e000d */
.L_x_1:
[----:B------:R-:W-:Y:S05]  /*0350*/  BSYNC.RECONVERGENT B0 ;  /* 0x0000000000007941 */ /* 0x000fea0003800200 */
.L_x_0:
[----:B------:R-:W-:Y:S01]  /*0360*/  REDG.E.ADD.F64.RN.STRONG.GPU desc[UR4][R4.64], R2 ;  /* 0x00000002040079a6 */ /* 0x000fe2000c12ff04 */
[----:B------:R-:W-:Y:S05]  /*0370*/  EXIT ;  /* 0x000000000000794d */ /* 0x000fea0003800000 */
        .weak           $__internal_0_$__cuda_sm20_div_rn_f64_full
        .type           $__internal_0_$__cuda_sm20_div_rn_f64_full,@function
        .size           $__internal_0_$__cuda_sm20_div_rn_f64_full,(.L_x_40 - $__internal_0_$__cuda_sm20_div_rn_f64_full)
$__internal_0_$__cuda_sm20_div_rn_f64_full:
[C---:B------:R-:W-:Y:S01]  /*0380*/  FSETP.GEU.AND P0, PT, |R7|.reuse, 1.469367938527859385e-39, PT ;  /* 0x001000000700780b */ /* 0x040fe20003f0e200 */
[----:B------:R-:W-:Y:S01]  /*0390*/  IMAD.MOV.U32 R16, RZ, RZ, 0x1 ;  /* 0x00000001ff107424 */ /* 0x000fe200078e00ff */
[----:B------:R-:W-:Y:S01]  /*03a0*/  LOP3.LUT R2, R7, 0x800fffff, RZ, 0xc0, !PT ;  /* 0x800fffff07027812 */ /* 0x000fe200078ec0ff */
[----:B------:R-:W-:Y:S01]  /*03b0*/  BSSY.RECONVERGENT B1, `(.L_x_2) ;  /* 0x0000055000017945 */ /* 0x000fe20003800200 */
[C---:B------:R-:W-:Y:S02]  /*03c0*/  FSETP.GEU.AND P2, PT, |R9|.reuse, 1.469367938527859385e-39, PT ;  /* 0x001000000900780b */ /* 0x040fe40003f4e200 */
[----:B------:R-:W-:Y:S01]  /*03d0*/  LOP3.LUT R3, R2, 0x3ff00000, RZ, 0xfc, !PT ;  /* 0x3ff0000002037812 */ /* 0x000fe200078efcff */
[----:B------:R-:W-:Y:S01]  /*03e0*/  IMAD.MOV.U32 R2, RZ, RZ, R6 ;  /* 0x000000ffff027224 */ /* 0x000fe200078e0006 */
[----:B------:R-:W-:Y:S02]  /*03f0*/  LOP3.LUT R12, R9, 0x7ff00000, RZ, 0xc0, !PT ;  /* 0x7ff00000090c7812 */ /* 0x000fe400078ec0ff */
[----:B------:R-:W-:-:S03]  /*0400*/  LOP3.LUT R15, R7, 0x7ff00000, RZ, 0xc0, !PT ;  /* 0x7ff00000070f7812 */ /* 0x000fc600078ec0ff */
[----:B------:R-:W-:Y:S01]  /*0410*/  @!P0 DMUL R2, R6, 8.98846567431157953865e+307 ;  /* 0x7fe0000006028828 */ /* 0x000fe20000000000 */
[----:B------:R-:W-:-:S03]  /*0420*/  ISETP.GE.U32.AND P1, PT, R12, R15, PT ;  /* 0x0000000f0c00720c */ /* 0x000fc60003f26070 */
[----:B------:R-:W-:Y:S01]  /*0430*/  @!P2 LOP3.LUT R13, R7, 0x7ff00000, RZ, 0xc0, !PT ;  /* 0x7ff00000070da812 */ /* 0x000fe200078ec0ff */
[----:B------:R-:W-:Y:S01]  /*0440*/  @!P2 IMAD.MOV.U32 R18, RZ, RZ, RZ ;  /* 0x000000ffff12a224 */ /* 0x000fe200078e00ff */
[----:B------:R-:W0:Y:S02]  /*0450*/  MUFU.RCP64H R17, R3 ;  /* 0x0000000300117308 */ /* 0x000e240000001800 */
[----:B------:R-:W-:Y:S01]  /*0460*/  @!P2 ISETP.GE.U32.AND P3, PT, R12, R13, PT ;  /* 0x0000000d0c00a20c */ /* 0x000fe20003f66070 */
[----:B------:R-:W-:-:S05]  /*0470*/  IMAD.MOV.U32 R13, RZ, RZ, 0x1ca00000 ;  /* 0x1ca00000ff0d7424 */ /* 0x000fca00078e00ff */
[----:B------:R-:W-:-:S04]  /*0480*/  @!P2 SEL R19, R13, 0x63400000, !P3 ;  /* 0x634000000d13a807 */ /* 0x000fc80005800000 */
[----:B------:R-:W-:-:S04]  /*0490*/  @!P2 LOP3.LUT R19, R19, 0x80000000, R9, 0xf8, !PT ;  /* 0x800000001313a812 */ /* 0x000fc800078ef809 */
[----:B------:R-:W-:Y:S01]  /*04a0*/  @!P2 LOP3.LUT R19, R19, 0x100000, RZ, 0xfc, !PT ;  /* 0x001000001313a812 */ /* 0x000fe200078efcff */
[----:B0-----:R-:W-:-:S08]  /*04b0*/  DFMA R10, R16, -R2, 1 ;  /* 0x3ff00000100a742b */ /* 0x001fd00000000802 */
[----:B------:R-:W-:-:S08]  /*04c0*/  DFMA R10, R10, R10, R10 ;  /* 0x0000000a0a0a722b */ /* 0x000fd0000000000a */
[----:B------:R-:W-:Y:S01]  /*04d0*/  DFMA R16, R16, R10, R16 ;  /* 0x0000000a1010722b */ /* 0x000fe20000000010 */
[----:B------:R-:W-:Y:S01]  /*04e0*/  SEL R11, R13, 0x63400000, !P1 ;  /* 0x634000000d0b7807 */ /* 0x000fe20004800000 */
[----:B------:R-:W-:-:S03]  /*04f0*/  IMAD.MOV.U32 R10, RZ, RZ, R8 ;  /* 0x000000ffff0a7224 */ /* 0x000fc600078e0008 */
[----:B------:R-:W-:-:S03]  /*0500*/  LOP3.LUT R11, R11, 0x800fffff, R9, 0xf8, !PT ;  /* 0x800fffff0b0b7812 */ /* 0x000fc600078ef809 */
[----:B------:R-:W-:-:S03]  /*0510*/  DFMA R20, R16, -R2, 1 ;  /* 0x3ff000001014742b */ /* 0x000fc60000000802 */
[----:B------:R-:W-:-:S05]  /*0520*/  @!P2 DFMA R10, R10, 2, -R18 ;  /* 0x400000000a0aa82b */ /* 0x000fca0000000812 */
[----:B------:R-:W-:Y:S01]  /*0530*/  DFMA R16, R16, R20, R16 ;  /* 0x000000141010722b */ /* 0x000fe20000000010 */
[----:B------:R-:W-:Y:S02]  /*0540*/  IMAD.MOV.U32 R21, RZ, RZ, R12 ;  /* 0x000000ffff157224 */ /* 0x000fe400078e000c */
[----:B------:R-:W-:Y:S01]  /*0550*/  IMAD.MOV.U32 R20, RZ, RZ, R15 ;  /* 0x000000ffff147224 */ /* 0x000fe200078e000f */
[----:B------:R-:W-:Y:S02]  /*0560*/  @!P0 LOP3.LUT R20, R3, 0x7ff00000, RZ, 0xc0, !PT ;  /* 0x7ff0000003148812 */ /* 0x000fe400078ec0ff */
[----:B------:R-:W-:Y:S02]  /*0570*/  @!P2 LOP3.LUT R21, R11, 0x7ff00000, RZ, 0xc0, !PT ;  /* 0x7ff000000b15a812 */ /* 0x000fe400078ec0ff */
[----:B------:R-:W-:Y:S01]  /*0580*/  DMUL R18, R16, R10 ;  /* 0x0000000a10127228 */ /* 0x000fe20000000000 */
[----:B------:R-:W-:Y:S02]  /*0590*/  VIADD R23, R20, 0xffffffff ;  /* 0xffffffff14177836 */ /* 0x000fe40000000000 */
[----:B------:R-:W-:-:S05]  /*05a0*/  VIADD R22, R21, 0xffffffff ;  /* 0xffffffff15167836 */ /* 0x000fca0000000000 */
[----:B------:R-:W-:Y:S01]  /*05b0*/  DFMA R14, R18, -R2, R10 ;  /* 0x80000002120e722b */ /* 0x000fe2000000000a */
[----:B------:R-:W-:-:S04]  /*05c0*/  ISETP.GT.U32.AND P0, PT, R22, 0x7feffffe, PT ;  /* 0x7feffffe1600780c */ /* 0x000fc80003f04070 */
[----:B------:R-:W-:-:S03]  /*05d0*/  ISETP.GT.U32.OR P0, PT, R23, 0x7feffffe, P0 ;  /* 0x7feffffe1700780c */ /* 0x000fc60000704470 */
[----:B------:R-:W-:-:S10]  /*05e0*/  DFMA R14, R16, R14, R18 ;  /* 0x0000000e100e722b */ /* 0x000fd40000000012 */
[----:B------:R-:W-:Y:S05]  /*05f0*/  @P0 BRA `(.L_x_3) ;  /* 0x00000000006c0947 */ /* 0x000fea0003800000 */
[----:B------:R-:W-:-:S04]  /*0600*/  LOP3.LUT R9, R7, 0x7ff00000, RZ, 0xc0, !PT ;  /* 0x7ff0000007097812 */ /* 0x000fc800078ec0ff */
[CC--:B------:R-:W-:Y:S02]  /*0610*/  VIADDMNMX R8, R12.reuse, -R9.reuse, 0xb9600000, !PT ;  /* 0xb96000000c087446 */ /* 0x0c0fe40007800909 */
[----:B------:R-:W-:Y:S02]  /*0620*/  ISETP.GE.U32.AND P0, PT, R12, R9, PT ;  /* 0x000000090c00720c */ /* 0x000fe40003f06070 */
[----:B------:R-:W-:Y:S02]  /*0630*/  VIMNMX R8, PT, PT, R8, 0x46a00000, PT ;  /* 0x46a0000008087848 */ /* 0x000fe40003fe0100 */
[----:B------:R-:W-:-:S05]  /*0640*/  SEL R13, R13, 0x63400000, !P0 ;  /* 0x634000000d0d7807 */ /* 0x000fca0004000000 */
[----:B------:R-:W-:Y:S02]  /*0650*/  IMAD.IADD R16, R8, 0x1, -R13 ;  /* 0x0000000108107824 */ /* 0x000fe400078e0a0d */
[----:B------:R-:W-:Y:S02]  /*0660*/  IMAD.MOV.U32 R8, RZ, RZ, RZ ;  /* 0x000000ffff087224 */ /* 0x000fe400078e00ff */
[----:B------:R-:W-:-:S06]  /*0670*/  VIADD R9, R16, 0x7fe00000 ;  /* 0x7fe0000010097836 */ /* 0x000fcc0000000000 */
[----:B------:R-:W-:-:S10]  /*0680*/  DMUL R12, R14, R8 ;  /* 0x000000080e0c7228 */ /* 0x000fd40000000000 */
[----:B------:R-:W-:-:S13]  /*0690*/  FSETP.GTU.AND P0, PT, |R13|, 1.469367938527859385e-39, PT ;  /* 0x001000000d00780b */ /* 0x000fda0003f0c200 */
[----:B------:R-:W-:Y:S05]  /*06a0*/  @P0 BRA `(.L_x_4) ;  /* 0x0000000000940947 */ /* 0x000fea0003800000 */
[----:B------:R-:W-:Y:S01]  /*06b0*/  DFMA R2, R14, -R2, R10 ;  /* 0x800000020e02722b */ /* 0x000fe2000000000a */
[----:B------:R-:W-:-:S09]  /*06c0*/  IMAD.MOV.U32 R8, RZ, RZ, RZ ;  /* 0x000000ffff087224 */ /* 0x000fd200078e00ff */
[C---:B------:R-:W-:Y:S02]  /*06d0*/  FSETP.NEU.AND P0, PT, R3.reuse, RZ, PT ;  /* 0x000000ff0300720b */ /* 0x040fe40003f0d000 */
[----:B------:R-:W-:-:S04]  /*06e0*/  LOP3.LUT R7, R3, 0x80000000, R7, 0x48, !PT ;  /* 0x8000000003077812 */ /* 0x000fc800078e4807 */
[----:B------:R-:W-:-:S07]  /*06f0*/  LOP3.LUT R9, R7, R9, RZ, 0xfc, !PT ;  /* 0x0000000907097212 */ /* 0x000fce00078efcff */
[----:B------:R-:W-:Y:S05]  /*0700*/  @!P0 BRA `(.L_x_4) ;  /* 0x00000000007c8947 */ /* 0x000fea0003800000 */
[----:B------:R-:W-:Y:S01]  /*0710*/  IMAD.MOV R3, RZ, RZ, -R16 ;  /* 0x000000ffff037224 */ /* 0x000fe200078e0a10 */
[----:B------:R-:W-:Y:S01]  /*0720*/  DMUL.RP R8, R14, R8 ;  /* 0x000000080e087228 */ /* 0x000fe20000008000 */
[----:B------:R-:W-:-:S06]  /*0730*/  IMAD.MOV.U32 R2, RZ, RZ, RZ ;  /* 0x000000ffff027224 */ /* 0x000fcc00078e00ff */
[----:B------:R-:W-:-:S03]  /*0740*/  DFMA R2, R12, -R2, R14 ;  /* 0x800000020c02722b */ /* 0x000fc6000000000e */
[----:B------:R-:W-:-:S03]  /*0750*/  LOP3.LUT R7, R9, R7, RZ, 0x3c, !PT ;  /* 0x0000000709077212 */ /* 0x000fc600078e3cff */
[----:B------:R-:W-:-:S04]  /*0760*/  IADD3 R2, PT, PT, -R16, -0x43300000, RZ ;  /* 0xbcd0000010027810 */ /* 0x000fc80007ffe1ff */
[----:B------:R-:W-:-:S04]  /*0770*/  FSETP.NEU.AND P0, PT, |R3|, R2, PT ;  /* 0x000000020300720b */ /* 0x000fc80003f0d200 */
[----:B------:R-:W-:Y:S02]  /*0780*/  FSEL R12, R8, R12, !P0 ;  /* 0x0000000c080c7208 */ /* 0x000fe40004000000 */
[----:B------:R-:W-:Y:S01]  /*0790*/  FSEL R13, R7, R13, !P0 ;  /* 0x0000000d070d7208 */ /* 0x000fe20004000000 */
[----:B------:R-:W-:Y:S06]  /*07a0*/  BRA `(.L_x_4) ;  /* 0x0000000000547947 */ /* 0x000fec0003800000 */
.L_x_3:
[----:B------:R-:W-:-:S14]  /*07b0*/  DSETP.NAN.AND P0, PT, R8, R8, PT ;  /* 0x000000080800722a */ /* 0x000fdc0003f08000 */
[----:B------:R-:W-:Y:S05]  /*07c0*/  @P0 BRA `(.L_x_5) ;  /* 0x0000000000440947 */ /* 0x000fea0003800000 */
[----:B------:R-:W-:-:S14]  /*07d0*/  DSETP.NAN.AND P0, PT, R6, R6, PT ;  /* 0x000000060600722a */ /* 0x000fdc0003f08000 */
[----:B------:R-:W-:Y:S05]  /*07e0*/  @P0 BRA `(.L_x_6) ;  /* 0x0000000000300947 */ /* 0x000fea0003800000 */
[----:B------:R-:W-:Y:S01]  /*07f0*/  ISETP.NE.AND P0, PT, R21, R20, PT ;  /* 0x000000141500720c */ /* 0x000fe20003f05270 */
[----:B------:R-:W-:Y:S02]  /*0800*/  IMAD.MOV.U32 R12, RZ, RZ, 0x0 ;  /* 0x00000000ff0c7424 */ /* 0x000fe400078e00ff */
[----:B------:R-:W-:-:S10]  /*0810*/  IMAD.MOV.U32 R13, RZ, RZ, -0x80000 ;  /* 0xfff80000ff0d7424 */ /* 0x000fd400078e00ff */
[----:B------:R-:W-:Y:S05]  /*0820*/  @!P0 BRA `(.L_x_4) ;  /* 0x0000000000348947 */ /* 0x000fea0003800000 */
[----:B------:R-:W-:Y:S02]  /*0830*/  ISETP.NE.AND P0, PT, R21, 0x7ff00000, PT ;  /* 0x7ff000001500780c */ /* 0x000fe40003f05270 */
[----:B------:R-:W-:Y:S02]  /*0840*/  LOP3.LUT R13, R9, 0x80000000, R7, 0x48, !PT ;  /* 0x80000000090d7812 */ /* 0x000fe400078e4807 */
[----:B------:R-:W-:-:S13]  /*0850*/  ISETP.EQ.OR P0, PT, R20, RZ, !P0 ;  /* 0x000000ff1400720c */ /* 0x000fda0004702670 */
[----:B------:R-:W-:Y:S01]  /*0860*/  @P0 LOP3.LUT R2, R13, 0x7ff00000, RZ, 0xfc, !PT ;  /* 0x7ff000000d020812 */ /* 0x000fe200078efcff */
[----:B------:R-:W-:Y:S02]  /*0870*/  @!P0 IMAD.MOV.U32 R12, RZ, RZ, RZ ;  /* 0x000000ffff0c8224 */ /* 0x000fe400078e00ff */
[----:B------:R-:W-:Y:S02]  /*0880*/  @P0 IMAD.MOV.U32 R12, RZ, RZ, RZ ;  /* 0x000000ffff0c0224 */ /* 0x000fe400078e00ff */
[----:B------:R-:W-:Y:S01]  /*0890*/  @P0 IMAD.MOV.U32 R13, RZ, RZ, R2 ;  /* 0x000000ffff0d0224 */ /* 0x000fe200078e0002 */
[----:B------:R-:W-:Y:S06]  /*08a0*/  BRA `(.L_x_4) ;  /* 0x0000000000147947 */ /* 0x000fec0003800000 */
.L_x_6:
[----:B------:R-:W-:Y:S01]  /*08b0*/  LOP3.LUT R13, R7, 0x80000, RZ, 0xfc, !PT ;  /* 0x00080000070d7812 */ /* 0x000fe200078efcff */
[----:B------:R-:W-:Y:S01]  /*08c0*/  IMAD.MOV.U32 R12, RZ, RZ, R6 ;  /* 0x000000ffff0c7224 */ /* 0x000fe200078e0006 */
[----:B------:R-:W-:Y:S06]  /*08d0*/  BRA `(.L_x_4) ;  /* 0x0000000000087947 */ /* 0x000fec0003800000 */
.L_x_5:
[----:B------:R-:W-:Y:S01]  /*08e0*/  LOP3.LUT R13, R9, 0x80000, RZ, 0xfc, !PT ;  /* 0x00080000090d7812 */ /* 0x000fe200078efcff */
[----:B------:R-:W-:-:S07]  /*08f0*/  IMAD.MOV.U32 R12, RZ, RZ, R8 ;  /* 0x000000ffff0c7224 */ /* 0x000fce00078e0008 */
.L_x_4:
[----:B------:R-:W-:Y:S05]  /*0900*/  BSYNC.RECONVERGENT B1 ;  /* 0x0000000000017941 */ /* 0x000fea0003800200 */
.L_x_2:
[----:B------:R-:W-:Y:S02]  /*0910*/  IMAD.MOV.U32 R2, RZ, RZ, R0 ;  /* 0x000000ffff027224 */ /* 0x000fe400078e0000 */
[----:B------:R-:W-:-:S04]  /*0920*/  IMAD.MOV.U32 R3, RZ, RZ, 0x0 ;  /* 0x00000000ff037424 */ /* 0x000fc800078e00ff */
[----:B------:R-:W-:Y:S05]  /*0930*/  RET.REL.NODEC R2 `(_Z7kernel4PiS_S_S_S_PdS0_S_S_) ;  /* 0xfffffff402b07950 */ /* 0x000fea0003c3ffff */
.L_x_7:
[----:B------:R-:W-:-:S00]  /*0940*/  BRA `(.L_x_7) ;  /* 0xfffffffc00fc7947 */ /* 0x000fc0000383ffff */
[----:B------:R-:W-:-:S00]  /*0950*/  NOP ;  /* 0x0000000000007918 */ /* 0x000fc00000000000 */
        /* <DEDUP_REMOVED lines=10> */
.L_x_40:


//--------------------- .text._Z7kernel3PiS_S_S_S_PdS0_S_ --------------------------
	.section	.text._Z7kernel3PiS_S_S_S_PdS0_S_,"ax",@progbits
	.align	128
        .global         _Z7kernel3PiS_S_S_S_PdS0_S_
        .type           _Z7kernel3PiS_S_S_S_PdS0_S_,@function
        .size           _Z7kernel3PiS_S_S_S_PdS0_S_,(.L_x_41 - _Z7kernel3PiS_S_S_S_PdS0_S_)
        .other          _Z7kernel3PiS_S_S_S_PdS0_S_,@"STO_CUDA_ENTRY STV_DEFAULT"
_Z7kernel3PiS_S_S_S_PdS0_S_:
.text._Z7kernel3PiS_S_S_S_PdS0_S_:
        /* <DEDUP_REMOVED lines=45> */
[----:B------:R-:W-:Y:S05]  /*02d0*/  CALL.REL.NOINC `($__internal_1_$__cuda_sm20_div_rn_f64_full) ;  /* 0x0000000000147944 */ /* 0x000fea0003c00000 */
[----:B------:R-:W-:Y:S02]  /*02e0*/  IMAD.MOV.U32 R2, RZ, RZ, R12 ;  /* 0x000000ffff027224 */ /* 0x000fe400078e000c */
[----:B------:R-:W-:-:S07]  /*02f0*/  IMAD.MOV.U32 R3, RZ, RZ, R13 ;  /* 0x000000ffff037224 */ /* 0x000fce00078e000d */
.L_x_9:
[----:B------:R-:W-:Y:S05]  /*0300*/  BSYNC.RECONVERGENT B0 ;  /* 0x0000000000007941 */ /* 0x000fea0003800200 */
.L_x_8:
[----:B------:R-:W-:Y:S01]  /*0310*/  REDG.E.ADD.F64.RN.STRONG.GPU desc[UR4][R4.64], R2 ;  /* 0x00000002040079a6 */ /* 0x000fe2000c12ff04 */
[----:B------:R-:W-:Y:S05]  /*0320*/  EXIT ;  /* 0x000000000000794d */ /* 0x000fea0003800000 */
        .weak           $__internal_1_$__cuda_sm20_div_rn_f64_full
        .type           $__internal_1_$__cuda_sm20_div_rn_f64_full,@function
        .size           $__internal_1_$__cuda_sm20_div_rn_f64_full,(.L_x_41 - $__internal_1_$__cuda_sm20_div_rn_f64_full)
$__internal_1_$__cuda_sm20_div_rn_f64_full:
        /* <DEDUP_REMOVED lines=67> */
.L_x_11:
        /* <DEDUP_REMOVED lines=16> */
.L_x_14:
[----:B------:R-:W-:Y:S01]  /*0860*/  LOP3.LUT R13, R7, 0x80000, RZ, 0xfc, !PT ;  /* 0x00080000070d7812 */ /* 0x000fe200078efcff */
[----:B------:R-:W-:Y:S01]  /*0870*/  IMAD.MOV.U32 R12, RZ, RZ, R6 ;  /* 0x000000ffff0c7224 */ /* 0x000fe200078e0006 */
[----:B------:R-:W-:Y:S06]  /*0880*/  BRA `(.L_x_12) ;  /* 0x0000000000087947 */ /* 0x000fec0003800000 */
.L_x_13:
[----:B------:R-:W-:Y:S01]  /*0890*/  LOP3.LUT R13, R9, 0x80000, RZ, 0xfc, !PT ;  /* 0x00080000090d7812 */ /* 0x000fe200078efcff */
[----:B------:R-:W-:-:S07]  /*08a0*/  IMAD.MOV.U32 R12, RZ, RZ, R8 ;  /* 0x000000ffff0c7224 */ /* 0x000fce00078e0008 */
.L_x_12:
[----:B------:R-:W-:Y:S05]  /*08b0*/  BSYNC.RECONVERGENT B1 ;  /* 0x0000000000017941 */ /* 0x000fea0003800200 */
.L_x_10:
[----:B------:R-:W-:Y:S02]  /*08c0*/  IMAD.MOV.U32 R2, RZ, RZ, R0 ;  /* 0x000000ffff027224 */ /* 0x000fe400078e0000 */
[----:B------:R-:W-:-:S04]  /*08d0*/  IMAD.MOV.U32 R3, RZ, RZ, 0x0 ;  /* 0x00000000ff037424 */ /* 0x000fc800078e00ff */
[----:B------:R-:W-:Y:S05]  /*08e0*/  RET.REL.NODEC R2 `(_Z7kernel3PiS_S_S_S_PdS0_S_) ;  /* 0xfffffff402c47950 */ /* 0x000fea0003c3ffff */
.L_x_15:
        /* <DEDUP_REMOVED lines=9> */
.L_x_41:


//--------------------- .text._Z7kernel2PiS_S_S_S_PdS0_S_S_S_ --------------------------
	.section	.text._Z7kernel2PiS_S_S_S_PdS0_S_S_S_,"ax",@progbits
	.align	128
        .global         _Z7kernel2PiS_S_S_S_PdS0_S_S_S_
        .type           _Z7kernel2PiS_S_S_S_PdS0_S_S_S_,@function
        .size           _Z7kernel2PiS_S_S_S_PdS0_S_S_S_,(.L_x_42 - _Z7kernel2PiS_S_S_S_PdS0_S_S_S_)
        .other          _Z7kernel2PiS_S_S_S_PdS0_S_S_S_,@"STO_CUDA_ENTRY STV_DEFAULT"
_Z7kernel2PiS_S_S_S_PdS0_S_S_S_:
.text._Z7kernel2PiS_S_S_S_PdS0_S_S_S_:
        /* <DEDUP_REMOVED lines=23> */
[----:B------:R-:W3:Y:S07]  /*0170*/  LDG.E R2, desc[UR4][R2.64] ;  /* 0x0000000402027981 */ /* 0x000eee000c1e1900 */
[----:B------:R-:W4:Y:S01]  /*0180*/  LDC.64 R8, c[0x0][0x3b0] ;  /* 0x0000ec00ff087b82 */ /* 0x000f220000000a00 */
[----:B---3--:R-:W-:-:S04]  /*0190*/  IMAD.IADD R5, R2, 0x1, R5 ;  /* 0x0000000102057824 */ /* 0x008fc800078e0205 */
[----:B-1----:R-:W-:-:S06]  /*01a0*/  IMAD.WIDE R10, R5, 0x4, R10 ;  /* 0x00000004050a7825 */ /* 0x002fcc00078e020a */
[----:B------:R-:W2:Y:S02]  /*01b0*/  LDG.E R11, desc[UR4][R10.64] ;  /* 0x000000040a0b7981 */ /* 0x000ea4000c1e1900 */
[----:B--2---:R-:W-:-:S06]  /*01c0*/  IMAD.WIDE R12, R11, 0x4, R12 ;  /* 0x000000040b0c7825 */ /* 0x004fcc00078e020c */
[----:B------:R-:W4:Y:S01]  /*01d0*/  LDG.E R13, desc[UR4][R12.64] ;  /* 0x000000040c0d7981 */ /* 0x000f22000c1e1900 */
[----:B0-----:R-:W-:-:S05]  /*01e0*/  IMAD.WIDE R14, R11, 0x4, R14 ;  /* 0x000000040b0e7825 */ /* 0x001fca00078e020e */
[----:B------:R0:W2:Y:S01]  /*01f0*/  LDG.E R6, desc[UR4][R14.64] ;  /* 0x000000040e067981 */ /* 0x0000a2000c1e1900 */
[----:B------:R-:W-:Y:S01]  /*0200*/  IMAD.MOV.U32 R2, RZ, RZ, 0x1 ;  /* 0x00000001ff027424 */ /* 0x000fe200078e00ff */
[----:B0-----:R-:W0:Y:S01]  /*0210*/  LDC.64 R14, c[0x0][0x3a8] ;  /* 0x0000ea00ff0e7b82 */ /* 0x001e220000000a00 */
[----:B----4-:R-:W-:-:S06]  /*0220*/  IMAD.WIDE R8, R13, 0x8, R8 ;  /* 0x000000080d087825 */ /* 0x010fcc00078e0208 */
[----:B------:R-:W3:Y:S01]  /*0230*/  LDG.E.64 R8, desc[UR4][R8.64] ;  /* 0x0000000408087981 */ /* 0x000ee2000c1e1b00 */
[----:B--2---:R-:W1:Y:S01]  /*0240*/  I2F.F64 R6, R6 ;  /* 0x0000000600067312 */ /* 0x004e620000201c00 */
[----:B------:R-:W-:Y:S01]  /*0250*/  BSSY.RECONVERGENT B0, `(.L_x_16) ;  /* 0x0000013000007945 */ /* 0x000fe20003800200 */
[----:B0-----:R-:W-:-:S06]  /*0260*/  IMAD.WIDE.U32 R4, R4, 0x8, R14 ;  /* 0x0000000804047825 */ /* 0x001fcc00078e000e */
[----:B-1----:R-:W0:Y:S02]  /*0270*/  MUFU.RCP64H R3, R7 ;  /* 0x0000000700037308 */ /* 0x002e240000001800 */
[----:B0-----:R-:W-:-:S08]  /*0280*/  DFMA R10, -R6, R2, 1 ;  /* 0x3ff00000060a742b */ /* 0x001fd00000000102 */
[----:B------:R-:W-:-:S08]  /*0290*/  DFMA R10, R10, R10, R10 ;  /* 0x0000000a0a0a722b */ /* 0x000fd0000000000a */
[----:B------:R-:W-:-:S08]  /*02a0*/  DFMA R10, R2, R10, R2 ;  /* 0x0000000a020a722b */ /* 0x000fd00000000002 */
[----:B------:R-:W-:-:S08]  /*02b0*/  DFMA R2, -R6, R10, 1 ;  /* 0x3ff000000602742b */ /* 0x000fd0000000010a */
[----:B------:R-:W-:-:S08]  /*02c0*/  DFMA R2, R10, R2, R10 ;  /* 0x000000020a02722b */ /* 0x000fd0000000000a */
[----:B---3--:R-:W-:Y:S01]  /*02d0*/  DMUL R10, R8, R2 ;  /* 0x00000002080a7228 */ /* 0x008fe20000000000 */
[----:B------:R-:W-:-:S07]  /*02e0*/  FSETP.GEU.AND P1, PT, |R9|, 6.5827683646048100446e-37, PT ;  /* 0x036000000900780b */ /* 0x000fce0003f2e200 */
[----:B------:R-:W-:-:S08]  /*02f0*/  DFMA R12, -R6, R10, R8 ;  /* 0x0000000a060c722b */ /* 0x000fd00000000108 */
[----:B------:R-:W-:-:S10]  /*0300*/  DFMA R2, R2, R12, R10 ;  /* 0x0000000c0202722b */ /* 0x000fd4000000000a */
[----:B------:R-:W-:-:S05]  /*0310*/  FFMA R0, RZ, R7, R3 ;  /* 0x00000007ff007223 */ /* 0x000fca0000000003 */
[----:B------:R-:W-:-:S13]  /*0320*/  FSETP.GT.AND P0, PT, |R0|, 1.469367938527859385e-39, PT ;  /* 0x001000000000780b */ /* 0x000fda0003f04200 */
[----:B------:R-:W-:Y:S05]  /*0330*/  @P0 BRA P1, `(.L_x_17) ;  /* 0x0000000000100947 */ /* 0x000fea0000800000 */
[----:B------:R-:W-:-:S07]  /*0340*/  MOV R0, 0x360 ;  /* 0x0000036000007802 */ /* 0x000fce0000000f00 */
[----:B------:R-:W-:Y:S05]  /*0350*/  CALL.REL.NOINC `($__internal_2_$__cuda_sm20_div_rn_f64_full) ;  /* 0x0000000000147944 */ /* 0x000fea0003c00000 */
[----:B------:R-:W-:Y:S02]  /*0360*/  IMAD.MOV.U32 R2, RZ, RZ, R12 ;  /* 0x000000ffff027224 */ /* 0x000fe400078e000c */
[----:B------:R-:W-:-:S07]  /*0370*/  IMAD.MOV.U32 R3, RZ, RZ, R13 ;  /* 0x000000ffff037224 */ /* 0x000fce00078e000d */
.L_x_17:
[----:B------:R-:W-:Y:S05]  /*0380*/  BSYNC.RECONVERGENT B0 ;  /* 0x0000000000007941 */ /* 0x000fea0003800200 */
.L_x_16:
[----:B------:R-:W-:Y:S01]  /*0390*/  REDG.E.ADD.F64.RN.STRONG.GPU desc[UR4][R4.64], R2 ;  /* 0x00000002040079a6 */ /* 0x000fe2000c12ff04 */
[----:B------:R-:W-:Y:S05]  /*03a0*/  EXIT ;  /* 0x000000000000794d */ /* 0x000fea0003800000 */
        .weak           $__internal_2_$__cuda_sm20_div_rn_f64_full
        .type           $__internal_2_$__cuda_sm20_div_rn_f64_full,@function
        .size           $__internal_2_$__cuda_sm20_div_rn_f64_full,(.L_x_42 - $__internal_2_$__cuda_sm20_div_rn_f64_full)
$__internal_2_$__cuda_sm20_div_rn_f64_full:
        /* <DEDUP_REMOVED lines=67> */
.L_x_19:
        /* <DEDUP_REMOVED lines=16> */
.L_x_22:
[----:B------:R-:W-:Y:S01]  /*08e0*/  LOP3.LUT R13, R7, 0x80000, RZ, 0xfc, !PT ;  /* 0x00080000070d7812 */ /* 0x000fe200078efcff */
[----:B------:R-:W-:Y:S01]  /*08f0*/  IMAD.MOV.U32 R12, RZ, RZ, R6 ;  /* 0x000000ffff0c7224 */ /* 0x000fe200078e0006 */
[----:B------:R-:W-:Y:S06]  /*0900*/  BRA `(.L_x_20) ;  /* 0x0000000000087947 */ /* 0x000fec0003800000 */
.L_x_21:
[----:B------:R-:W-:Y:S01]  /*0910*/  LOP3.LUT R13, R9, 0x80000, RZ, 0xfc, !PT ;  /* 0x00080000090d7812 */ /* 0x000fe200078efcff */
[----:B------:R-:W-:-:S07]  /*0920*/  IMAD.MOV.U32 R12, RZ, RZ, R8 ;  /* 0x000000ffff0c7224 */ /* 0x000fce00078e0008 */
.L_x_20:
[----:B------:R-:W-:Y:S05]  /*0930*/  BSYNC.RECONVERGENT B1 ;  /* 0x0000000000017941 */ /* 0x000fea0003800200 */
.L_x_18:
[----:B------:R-:W-:Y:S02]  /*0940*/  IMAD.MOV.U32 R2, RZ, RZ, R0 ;  /* 0x000000ffff027224 */ /* 0x000fe400078e0000 */
[----:B------:R-:W-:-:S04]  /*0950*/  IMAD.MOV.U32 R3, RZ, RZ, 0x0 ;  /* 0x00000000ff037424 */ /* 0x000fc800078e00ff */
[----:B------:R-:W-:Y:S05]  /*0960*/  RET.REL.NODEC R2 `(_Z7kernel2PiS_S_S_S_PdS0_S_S_S_) ;  /* 0xfffffff402a47950 */ /* 0x000fea0003c3ffff */
.L_x_23:
        /* <DEDUP_REMOVED lines=9> */
.L_x_42:


//--------------------- .text._Z7kernel1PiS_S_S_S_PdS0_S_S_ --------------------------
	.section	.text._Z7kernel1PiS_S_S_S_PdS0_S_S_,"ax",@progbits
	.align	128
        .global         _Z7kernel1PiS_S_S_S_PdS0_S_S_
        .type           _Z7kernel1PiS_S_S_S_PdS0_S_S_,@function
        .size           _Z7kernel1PiS_S_S_S_PdS0_S_S_,(.L_x_43 - _Z7kernel1PiS_S_S_S_PdS0_S_S_)
        .other          _Z7kernel1PiS_S_S_S_PdS0_S_S_,@"STO_CUDA_ENTRY STV_DEFAULT"
_Z7kernel1PiS_S_S_S_PdS0_S_S_:
.text._Z7kernel1PiS_S_S_S_PdS0_S_S_:
        /* <DEDUP_REMOVED lines=48> */
[----:B------:R-:W-:Y:S05]  /*0300*/  CALL.REL.NOINC `($__internal_3_$__cuda_sm20_div_rn_f64_full) ;  /* 0x0000000000147944 */ /* 0x000fea0003c00000 */
[----:B------:R-:W-:Y:S02]  /*0310*/  IMAD.MOV.U32 R2, RZ, RZ, R12 ;  /* 0x000000ffff027224 */ /* 0x000fe400078e000c */
[----:B------:R-:W-:-:S07]  /*0320*/  IMAD.MOV.U32 R3, RZ, RZ, R13 ;  /* 0x000000ffff037224 */ /* 0x000fce00078e000d */
.L_x_25:
[----:B------:R-:W-:Y:S05]  /*0330*/  BSYNC.RECONVERGENT B0 ;  /* 0x0000000000007941 */ /* 0x000fea0003800200 */
.L_x_24:
[----:B------:R-:W-:Y:S01]  /*0340*/  REDG.E.ADD.F64.RN.STRONG.GPU desc[UR4][R4.64], R2 ;  /* 0x00000002040079a6 */ /* 0x000fe2000c12ff04 */
[----:B------:R-:W-:Y:S05]  /*0350*/  EXIT ;  /* 0x000000000000794d */ /* 0x000fea0003800000 */
        .weak           $__internal_3_$__cuda_sm20_div_rn_f64_full
        .type           $__internal_3_$__cuda_sm20_div_rn_f64_full,@function
        .size           $__internal_3_$__cuda_sm20_div_rn_f64_full,(.L_x_43 - $__internal_3_$__cuda_sm20_div_rn_f64_full)
$__internal_3_$__cuda_sm20_div_rn_f64_full:
        /* <DEDUP_REMOVED lines=67> */
.L_x_27:
        /* <DEDUP_REMOVED lines=16> */
.L_x_30:
[----:B------:R-:W-:Y:S01]  /*0890*/  LOP3.LUT R13, R7, 0x80000, RZ, 0xfc, !PT ;  /* 0x00080000070d7812 */ /* 0x000fe200078efcff */
[----:B------:R-:W-:Y:S01]  /*08a0*/  IMAD.MOV.U32 R12, RZ, RZ, R6 ;  /* 0x000000ffff0c7224 */ /* 0x000fe200078e0006 */
[----:B------:R-:W-:Y:S06]  /*08b0*/  BRA `(.L_x_28) ;  /* 0x0000000000087947 */ /* 0x000fec0003800000 */
.L_x_29:
[----:B------:R-:W-:Y:S01]  /*08c0*/  LOP3.LUT R13, R9, 0x80000, RZ, 0xfc, !PT ;  /* 0x00080000090d7812 */ /* 0x000fe200078efcff */
[----:B------:R-:W-:-:S07]  /*08d0*/  IMAD.MOV.U32 R12, RZ, RZ, R8 ;  /* 0x000000ffff0c7224 */ /* 0x000fce00078e0008 */
.L_x_28:
[----:B------:R-:W-:Y:S05]  /*08e0*/  BSYNC.RECONVERGENT B1 ;  /* 0x0000000000017941 */ /* 0x000fea0003800200 */
.L_x_26:
[----:B------:R-:W-:Y:S02]  /*08f0*/  IMAD.MOV.U32 R2, RZ, RZ, R0 ;  /* 0x000000ffff027224 */ /* 0x000fe400078e0000 */
[----:B------:R-:W-:-:S04]  /*0900*/  IMAD.MOV.U32 R3, RZ, RZ, 0x0 ;  /* 0x00000000ff037424 */ /* 0x000fc800078e00ff */
[----:B------:R-:W-:Y:S05]  /*0910*/  RET.REL.NODEC R2 `(_Z7kernel1PiS_S_S_S_PdS0_S_S_) ;  /* 0xfffffff402b87950 */ /* 0x000fea0003c3ffff */
.L_x_31:
        /* <DEDUP_REMOVED lines=14> */
.L_x_43:


//--------------------- .text._Z6kernelPiS_S_S_S_PdS0_S_S_S_S_S_ --------------------------
	.section	.text._Z6kernelPiS_S_S_S_PdS0_S_S_S_S_S_,"ax",@progbits
	.align	128
        .global         _Z6kernelPiS_S_S_S_PdS0_S_S_S_S_S_
        .type           _Z6kernelPiS_S_S_S_PdS0_S_S_S_S_S_,@function
        .size           _Z6kernelPiS_S_S_S_PdS0_S_S_S_S_S_,(.L_x_44 - _Z6kernelPiS_S_S_S_PdS0_S_S_S_S_S_)
        .other          _Z6kernelPiS_S_S_S_PdS0_S_S_S_S_S_,@"STO_CUDA_ENTRY STV_DEFAULT"
_Z6kernelPiS_S_S_S_PdS0_S_S_S_S_S_:
.text._Z6kernelPiS_S_S_S_PdS0_S_S_S_S_S_:
[----:B------:R-:W-:Y:S08]  /*0000*/  LDC R1, c[0x0][0x37c] ;  /* 0x0000df00ff017b82 */ /* 0x000ff00000000800 */
[----:B------:R-:W0:Y:S01]  /*0010*/  LDC.64 R2, c[0x0][0x380] ;  /* 0x0000e000ff027b82 */ /* 0x000e220000000a00 */
[----:B------:R-:W0:Y:S07]  /*0020*/  LDCU.64 UR4, c[0x0][0x358] ;  /* 0x00006b00ff0477ac */ /* 0x000e2e0008000a00 */
[----:B------:R-:W1:Y:S01]  /*0030*/  LDC.64 R4, c[0x0][0x388] ;  /* 0x0000e200ff047b82 */ /* 0x000e620000000a00 */
[----:B0-----:R-:W2:Y:S04]  /*0040*/  LDG.E R2, desc[UR4][R2.64] ;  /* 0x0000000402027981 */ /* 0x001ea8000c1e1900 */
[----:B-1----:R-:W3:Y:S03]  /*0050*/  LDG.E R4, desc[UR4][R4.64] ;  /* 0x0000000404047981 */ /* 0x002ee6000c1e1900 */
[----:B------:R-:W2:Y:S02]  /*0060*/  S2UR UR6, SR_CTAID.X ;  /* 0x00000000000679c3 */ /* 0x000ea40000002500 */
[----:B--2---:R-:W-:-:S05]  /*0070*/  VIADD R7, R2, UR6 ;  /* 0x0000000602077c36 */ /* 0x004fca0008000000 */
[----:B---3--:R-:W-:-:S13]  /*0080*/  ISETP.GE.AND P0, PT, R7, R4, PT ;  /* 0x000000040700720c */ /* 0x008fda0003f06270 */
[----:B------:R-:W-:Y:S05]  /*0090*/  @P0 EXIT ;  /* 0x000000000000094d */ /* 0x000fea0003800000 */
[----:B------:R-:W0:Y:S08]  /*00a0*/  LDC.64 R2, c[0x0][0x3c8] ;  /* 0x0000f200ff027b82 */ /* 0x000e300000000a00 */
[----:B------:R-:W1:Y:S01]  /*00b0*/  LDC.64 R4, c[0x0][0x390] ;  /* 0x0000e400ff047b82 */ /* 0x000e620000000a00 */
[----:B0-----:R-:W-:-:S05]  /*00c0*/  IMAD.WIDE R2, R7, 0x4, R2 ;  /* 0x0000000407027825 */ /* 0x001fca00078e0202 */
[----:B------:R-:W1:Y:S01]  /*00d0*/  LDG.E R7, desc[UR4][R2.64] ;  /* 0x0000000402077981 */ /* 0x000e62000c1e1900 */
[----:B------:R-:W0:Y:S01]  /*00e0*/  S2R R9, SR_TID.X ;  /* 0x0000000000097919 */ /* 0x000e220000002100 */
[----:B-1----:R-:W-:-:S06]  /*00f0*/  IMAD.WIDE R4, R7, 0x4, R4 ;  /* 0x0000000407047825 */ /* 0x002fcc00078e0204 */
[----:B------:R-:W0:Y:S02]  /*0100*/  LDG.E R4, desc[UR4][R4.64] ;  /* 0x0000000404047981 */ /* 0x000e24000c1e1900 */
[----:B0-----:R-:W-:-:S13]  /*0110*/  ISETP.GE.AND P0, PT, R9, R4, PT ;  /* 0x000000040900720c */ /* 0x001fda0003f06270 */
[----:B------:R-:W-:Y:S05]  /*0120*/  @P0 EXIT ;  /* 0x000000000000094d */ /* 0x000fea0003800000 */
[----:B------:R-:W0:Y:S08]  /*0130*/  LDC.64 R2, c[0x0][0x3d0] ;  /* 0x0000f400ff027b82 */ /* 0x000e300000000a00 */
[----:B------:R-:W1:Y:S01]  /*0140*/  LDC.64 R4, c[0x0][0x398] ;  /* 0x0000e600ff047b82 */ /* 0x000e620000000a00 */
[----:B0-----:R-:W-:-:S06]  /*0150*/  IMAD.WIDE R2, R7, 0x4, R2 ;  /* 0x0000000407027825 */ /* 0x001fcc00078e0202 */
[----:B------:R-:W2:Y:S02]  /*0160*/  LDG.E R2, desc[UR4][R2.64] ;  /* 0x0000000402027981 */ /* 0x000ea4000c1e1900 */
[----:B--2---:R-:W-:-:S04]  /*0170*/  IMAD.IADD R7, R2, 0x1, R9 ;  /* 0x0000000102077824 */ /* 0x004fc800078e0209 */
[----:B-1----:R-:W-:Y:S02]  /*0180*/  IMAD.WIDE R4, R7, 0x4, R4 ;  /* 0x0000000407047825 */ /* 0x002fe400078e0204 */
[----:B------:R-:W0:Y:S04]  /*0190*/  LDC.64 R6, c[0x0][0x3a0] ;  /* 0x0000e800ff067b82 */ /* 0x000e280000000a00 */
[----:B------:R-:W0:Y:S01]  /*01a0*/  LDG.E R4, desc[UR4][R4.64] ;  /* 0x0000000404047981 */ /* 0x000e22000c1e1900 */
[----:B------:R-:W1:Y:S01]  /*01b0*/  S2R R11, SR_TID.Y ;  /* 0x00000000000b7919 */ /* 0x000e620000002200 */
[----:B0-----:R-:W-:-:S06]  /*01c0*/  IMAD.WIDE R6, R4, 0x4, R6 ;  /* 0x0000000404067825 */ /* 0x001fcc00078e0206 */
[----:B------:R-:W1:Y:S02]  /*01d0*/  LDG.E R6, desc[UR4][R6.64] ;  /* 0x0000000406067981 */ /* 0x000e64000c1e1900 */
[----:B-1----:R-:W-:-:S13]  /*01e0*/  ISETP.GE.AND P0, PT, R11, R6, PT ;  /* 0x000000060b00720c */ /* 0x002fda0003f06270 */
[----:B------:R-:W-:Y:S05]  /*01f0*/  @P0 EXIT ;  /* 0x000000000000094d */ /* 0x000fea0003800000 */
[----:B------:R-:W0:Y:S08]  /*0200*/  LDC.64 R2, c[0x0][0x3d8] ;  /* 0x0000f600ff027b82 */ /* 0x000e300000000a00 */
[----:B------:R-:W1:Y:S08]  /*0210*/  LDC.64 R8, c[0x0][0x3b8] ;  /* 0x0000ee00ff087b82 */ /* 0x000e700000000a00 */
[----:B------:R-:W2:Y:S01]  /*0220*/  LDC.64 R12, c[0x0][0x3c0] ;  /* 0x0000f000ff0c7b82 */ /* 0x000ea20000000a00 */
[----:B0-----:R-:W-:-:S06]  /*0230*/  IMAD.WIDE R2, R4, 0x4, R2 ;  /* 0x0000000404027825 */ /* 0x001fcc00078e0202 */
[----:B------:R-:W3:Y:S02]  /*0240*/  LDG.E R2, desc[UR4][R2.64] ;  /* 0x0000000402027981 */ /* 0x000ee4000c1e1900 */
[----:B---3--:R-:W-:Y:S02]  /*0250*/  IMAD.IADD R5, R2, 0x1, R11 ;  /* 0x0000000102057824 */ /* 0x008fe400078e020b */
[----:B------:R-:W0:Y:S02]  /*0260*/  LDC.64 R10, c[0x0][0x3b0] ;  /* 0x0000ec00ff0a7b82 */ /* 0x000e240000000a00 */
[----:B-1----:R-:W-:-:S06]  /*0270*/  IMAD.WIDE R8, R5, 0x4, R8 ;  /* 0x0000000405087825 */ /* 0x002fcc00078e0208 */
[----:B------:R-:W2:Y:S02]  /*0280*/  LDG.E R9, desc[UR4][R8.64] ;  /* 0x0000000408097981 */ /* 0x000ea4000c1e1900 */
[----:B--2---:R-:W-:-:S05]  /*0290*/  IMAD.WIDE R12, R9, 0x4, R12 ;  /* 0x00000004090c7825 */ /* 0x004fca00078e020c */
[----:B------:R-:W2:Y:S01]  /*02a0*/  LDG.E R6, desc[UR4][R12.64] ;  /* 0x000000040c067981 */ /* 0x000ea2000c1e1900 */
[----:B0-----:R-:W-:-:S06]  /*02b0*/  IMAD.WIDE R10, R9, 0x8, R10 ;  /* 0x00000008090a7825 */ /* 0x001fcc00078e020a */
[----:B------:R-:W3:Y:S01]  /*02c0*/  LDG.E.64 R10, desc[UR4][R10.64] ;  /* 0x000000040a0a7981 */ /* 0x000ee2000c1e1b00 */
[----:B------:R-:W-:Y:S01]  /*02d0*/  IMAD.MOV.U32 R2, RZ, RZ, 0x1 ;  /* 0x00000001ff027424 */ /* 0x000fe200078e00ff */
[----:B------:R-:W-:Y:S01]  /*02e0*/  UMOV UR6, 0x33333333 ;  /* 0x3333333300067882 */ /* 0x000fe20000000000 */
[----:B------:R-:W-:Y:S01]  /*02f0*/  UMOV UR7, 0x3feb3333 ;  /* 0x3feb333300077882 */ /* 0x000fe20000000000 */
[----:B------:R-:W-:Y:S01]  /*0300*/  BSSY.RECONVERGENT B0, `(.L_x_32) ;  /* 0x0000016000007945 */ /* 0x000fe20003800200 */
[----:B--2---:R-:W0:Y:S01]  /*0310*/  I2F.F64 R6, R6 ;  /* 0x0000000600067312 */ /* 0x004e220000201c00 */
[----:B---3--:R-:W-:-:S07]  /*0320*/  DMUL R8, R10, UR6 ;  /* 0x000000060a087c28 */ /* 0x008fce0008000000 */
[----:B0-----:R-:W0:Y:S03]  /*0330*/  MUFU.RCP64H R3, R7 ;  /* 0x0000000700037308 */ /* 0x001e260000001800 */
[----:B------:R-:W-:Y:S01]  /*0340*/  FSETP.GEU.AND P1, PT, |R9|, 6.5827683646048100446e-37, PT ;  /* 0x036000000900780b */ /* 0x000fe20003f2e200 */
        /* <DEDUP_REMOVED lines=9> */
[----:B0-----:R-:W-:-:S09]  /*03e0*/  IMAD.WIDE R4, R4, 0x8, R14 ;  /* 0x0000000804047825 */ /* 0x001fd200078e020e */
[----:B------:R-:W-:-:S05]  /*03f0*/  FFMA R0, RZ, R7, R3 ;  /* 0x00000007ff007223 */ /* 0x000fca0000000003 */
[----:B------:R-:W-:-:S13]  /*0400*/  FSETP.GT.AND P0, PT, |R0|, 1.469367938527859385e-39, PT ;  /* 0x001000000000780b */ /* 0x000fda0003f04200 */
[----:B------:R-:W-:Y:S05]  /*0410*/  @P0 BRA P1, `(.L_x_33) ;  /* 0x0000000000100947 */ /* 0x000fea0000800000 */
[----:B------:R-:W-:-:S07]  /*0420*/  MOV R0, 0x440 ;  /* 0x0000044000007802 */ /* 0x000fce0000000f00 */
[----:B------:R-:W-:Y:S05]  /*0430*/  CALL.REL.NOINC `($__internal_4_$__cuda_sm20_div_rn_f64_full) ;  /* 0x0000000000147944 */ /* 0x000fea0003c00000 */
[----:B------:R-:W-:Y:S02]  /*0440*/  IMAD.MOV.U32 R2, RZ, RZ, R12 ;  /* 0x000000ffff027224 */ /* 0x000fe400078e000c */
[----:B------:R-:W-:-:S07]  /*0450*/  IMAD.MOV.U32 R3, RZ, RZ, R13 ;  /* 0x000000ffff037224 */ /* 0x000fce00078e000d */
.L_x_33:
[----:B------:R-:W-:Y:S05]  /*0460*/  BSYNC.RECONVERGENT B0 ;  /* 0x0000000000007941 */ /* 0x000fea0003800200 */
.L_x_32:
[----:B------:R-:W-:Y:S01]  /*0470*/  REDG.E.ADD.F64.RN.STRONG.GPU desc[UR4][R4.64], R2 ;  /* 0x00000002040079a6 */ /* 0x000fe2000c12ff04 */
[----:B------:R-:W-:Y:S05]  /*0480*/  EXIT ;  /* 0x000000000000794d */ /* 0x000fea0003800000 */
        .weak           $__internal_4_$__cuda_sm20_div_rn_f64_full
        .type           $__internal_4_$__cuda_sm20_div_rn_f64_full,@function
        .size           $__internal_4_$__cuda_sm20_div_rn_f64_full,(.L_x_44 - $__internal_4_$__cuda_sm20_div_rn_f64_full)
$__internal_4_$__cuda_sm20_div_rn_f64_full:
        /* <DEDUP_REMOVED lines=67> */
.L_x_35:
        /* <DEDUP_REMOVED lines=16> */
.L_x_38:
[----:B------:R-:W-:Y:S01]  /*09c0*/  LOP3.LUT R13, R7, 0x80000, RZ, 0xfc, !PT ;  /* 0x00080000070d7812 */ /* 0x000fe200078efcff */
[----:B------:R-:W-:Y:S01]  /*09d0*/  IMAD.MOV.U32 R12, RZ, RZ, R6 ;  /* 0x000000ffff0c7224 */ /* 0x000fe200078e0006 */
[----:B------:R-:W-:Y:S06]  /*09e0*/  BRA `(.L_x_36) ;  /* 0x0000000000087947 */ /* 0x000fec0003800000 */
.L_x_37:
[----:B------:R-:W-:Y:S01]  /*09f0*/  LOP3.LUT R13, R9, 0x80000, RZ, 0xfc, !PT ;  /* 0x00080000090d7812 */ /* 0x000fe200078efcff */
[----:B------:R-:W-:-:S07]  /*0a00*/  IMAD.MOV.U32 R12, RZ, RZ, R8 ;  /* 0x000000ffff0c7224 */ /* 0x000fce00078e0008 */
.L_x_36:
[----:B------:R-:W-:Y:S05]  /*0a10*/  BSYNC.RECONVERGENT B1 ;  /* 0x0000000000017941 */ /* 0x000fea0003800200 */
.L_x_34:
[----:B------:R-:W-:Y:S02]  /*0a20*/  IMAD.MOV.U32 R2, RZ, RZ, R0 ;  /* 0x000000ffff027224 */ /* 0x000fe400078e0000 */
[----:B------:R-:W-:-:S04]  /*0a30*/  IMAD.MOV.U32 R3, RZ, RZ, 0x0 ;  /* 0x00000000ff037424 */ /* 0x000fc800078e00ff */
[----:B------:R-:W-:Y:S05]  /*0a40*/  RET.REL.NODEC R2 `(_Z6kernelPiS_S_S_S_PdS0_S_S_S_S_S_) ;  /* 0xfffffff4026c7950 */ /* 0x000fea0003c3ffff */
.L_x_39:
        /* <DEDUP_REMOVED lines=11> */
.L_x_44:


//--------------------- .nv.shared.reserved.0     --------------------------
	.section	.nv.shared.reserved.0,"aw",@nobits
	.weak		__nv_reservedSMEM_offset_0_alias
	.size		__nv_reservedSMEM_offset_0_alias, 0, 64
	.other		__nv_reservedSMEM_offset_0_alias,@"STO_CUDA_RESERVED_SHARED STV_DEFAULT"
__nv_reservedSMEM_offset_0_alias:
	.zero		0
	.zero		64


//--------------------- .nv.constant0._Z7kernel4PiS_S_S_S_PdS0_S_S_ --------------------------
	.section	.nv.constant0._Z7kernel4PiS_S_S_S_PdS0_S_S_,"a",@progbits
	.sectionflags	@""
	.align	4
.nv.constant0._Z7kernel4PiS_S_S_S_PdS0_S_S_:
	.zero		968


//--------------------- .nv.constant0._Z7kernel3PiS_S_S_S_PdS0_S_ --------------------------
	.section	.nv.constant0._Z7kernel3PiS_S_S_S_PdS0_S_,"a",@progbits
	.sectionflags	@""
	.align	4
.nv.constant0._Z7kernel3PiS_S_S_S_PdS0_S_:
	.zero		960


//--------------------- .nv.constant0._Z7kernel2PiS_S_S_S_PdS0_S_S_S_ --------------------------
	.section	.nv.constant0._Z7kernel2PiS_S_S_S_PdS0_S_S_S_,"a",@progbits
	.sectionflags	@""
	.align	4
.nv.constant0._Z7kernel2PiS_S_S_S_PdS0_S_S_S_:
	.zero		976


//--------------------- .nv.constant0._Z7kernel1PiS_S_S_S_PdS0_S_S_ --------------------------
	.section	.nv.constant0._Z7kernel1PiS_S_S_S_PdS0_S_S_,"a",@progbits
	.sectionflags	@""
	.align	4
.nv.constant0._Z7kernel1PiS_S_S_S_PdS0_S_S_:
	.zero		968


//--------------------- .nv.constant0._Z6kernelPiS_S_S_S_PdS0_S_S_S_S_S_ --------------------------
	.section	.nv.constant0._Z6kernelPiS_S_S_S_PdS0_S_S_S_S_S_,"a",@progbits
	.sectionflags	@""
	.align	4
.nv.constant0._Z6kernelPiS_S_S_S_PdS0_S_S_S_S_S_:
	.zero		992


//--------------------- SYMBOLS --------------------------

	.type		.nv.reservedSmem.offset0,@object
	.size		.nv.reservedSmem.offset0,0x4
